//
// Generated by NVIDIA NVVM Compiler
//
// Compiler Build ID: CL-36424714
// Cuda compilation tools, release 13.0, V13.0.88
// Based on NVVM 20.0.0
//

.version 9.0
.target sm_100
.address_size 64

	// .globl	my_kernel_kernel0
// _ZZ17my_kernel_kernel0E18PaddedInput_shared has been demoted
// _ZZ17my_kernel_kernel0E18placeholder_shared has been demoted

.visible .entry my_kernel_kernel0(
	.param .u64 .ptr .align 1 my_kernel_kernel0_param_0,
	.param .u64 .ptr .align 1 my_kernel_kernel0_param_1,
	.param .u64 .ptr .align 1 my_kernel_kernel0_param_2,
	.param .u64 .ptr .align 1 my_kernel_kernel0_param_3,
	.param .u64 .ptr .align 1 my_kernel_kernel0_param_4
)
{
	.local .align 16 .b8 	__local_depot0[720];
	.reg .b64 	%SP;
	.reg .b64 	%SPL;
	.reg .pred 	%p<5>;
	.reg .b16 	%rs<23>;
	.reg .b32 	%r<83>;
	.reg .b32 	%f<1283>;
	.reg .b64 	%rd<58>;
	// demoted variable
	.shared .align 4 .b8 _ZZ17my_kernel_kernel0E18PaddedInput_shared[720];
	// demoted variable
	.shared .align 4 .b8 _ZZ17my_kernel_kernel0E18placeholder_shared[4096];
	mov.u64 	%SPL, __local_depot0;
	add.u64 	%rd1, %SPL, 0;
	add.s64 	%rd57, %rd1, 336;
	mov.f32 	%f1103, 0f00000000;
	st.local.v4.f32 	[%rd1], {%f1103, %f1103, %f1103, %f1103};
	st.local.v4.f32 	[%rd1+48], {%f1103, %f1103, %f1103, %f1103};
	st.local.v4.f32 	[%rd1+96], {%f1103, %f1103, %f1103, %f1103};
	st.local.v4.f32 	[%rd1+144], {%f1103, %f1103, %f1103, %f1103};
	st.local.v4.f32 	[%rd1+192], {%f1103, %f1103, %f1103, %f1103};
	st.local.v4.f32 	[%rd1+240], {%f1103, %f1103, %f1103, %f1103};
	st.local.v4.f32 	[%rd1+288], {%f1103, %f1103, %f1103, %f1103};
	st.local.v4.f32 	[%rd1+336], {%f1103, %f1103, %f1103, %f1103};
	st.local.v4.f32 	[%rd1+384], {%f1103, %f1103, %f1103, %f1103};
	st.local.v4.f32 	[%rd1+432], {%f1103, %f1103, %f1103, %f1103};
	st.local.v4.f32 	[%rd1+480], {%f1103, %f1103, %f1103, %f1103};
	st.local.v4.f32 	[%rd1+528], {%f1103, %f1103, %f1103, %f1103};
	st.local.v4.f32 	[%rd1+576], {%f1103, %f1103, %f1103, %f1103};
	st.local.v4.f32 	[%rd1+624], {%f1103, %f1103, %f1103, %f1103};
	st.local.v4.f32 	[%rd1+672], {%f1103, %f1103, %f1103, %f1103};
	st.local.v4.f32 	[%rd1+16], {%f1103, %f1103, %f1103, %f1103};
	st.local.v4.f32 	[%rd1+64], {%f1103, %f1103, %f1103, %f1103};
	st.local.v4.f32 	[%rd1+112], {%f1103, %f1103, %f1103, %f1103};
	st.local.v4.f32 	[%rd1+160], {%f1103, %f1103, %f1103, %f1103};
	st.local.v4.f32 	[%rd1+208], {%f1103, %f1103, %f1103, %f1103};
	st.local.v4.f32 	[%rd1+256], {%f1103, %f1103, %f1103, %f1103};
	st.local.v4.f32 	[%rd1+304], {%f1103, %f1103, %f1103, %f1103};
	st.local.v4.f32 	[%rd1+352], {%f1103, %f1103, %f1103, %f1103};
	st.local.v4.f32 	[%rd1+400], {%f1103, %f1103, %f1103, %f1103};
	st.local.v4.f32 	[%rd1+448], {%f1103, %f1103, %f1103, %f1103};
	st.local.v4.f32 	[%rd1+496], {%f1103, %f1103, %f1103, %f1103};
	st.local.v4.f32 	[%rd1+544], {%f1103, %f1103, %f1103, %f1103};
	st.local.v4.f32 	[%rd1+592], {%f1103, %f1103, %f1103, %f1103};
	st.local.v4.f32 	[%rd1+640], {%f1103, %f1103, %f1103, %f1103};
	st.local.v4.f32 	[%rd1+688], {%f1103, %f1103, %f1103, %f1103};
	st.local.v4.f32 	[%rd1+32], {%f1103, %f1103, %f1103, %f1103};
	st.local.v4.f32 	[%rd1+80], {%f1103, %f1103, %f1103, %f1103};
	st.local.v4.f32 	[%rd1+128], {%f1103, %f1103, %f1103, %f1103};
	st.local.v4.f32 	[%rd1+176], {%f1103, %f1103, %f1103, %f1103};
	st.local.v4.f32 	[%rd1+224], {%f1103, %f1103, %f1103, %f1103};
	st.local.v4.f32 	[%rd1+272], {%f1103, %f1103, %f1103, %f1103};
	st.local.v4.f32 	[%rd1+320], {%f1103, %f1103, %f1103, %f1103};
	st.local.v4.f32 	[%rd1+368], {%f1103, %f1103, %f1103, %f1103};
	st.local.v4.f32 	[%rd1+416], {%f1103, %f1103, %f1103, %f1103};
	st.local.v4.f32 	[%rd1+464], {%f1103, %f1103, %f1103, %f1103};
	st.local.v4.f32 	[%rd1+512], {%f1103, %f1103, %f1103, %f1103};
	st.local.v4.f32 	[%rd1+560], {%f1103, %f1103, %f1103, %f1103};
	st.local.v4.f32 	[%rd1+608], {%f1103, %f1103, %f1103, %f1103};
	st.local.v4.f32 	[%rd1+656], {%f1103, %f1103, %f1103, %f1103};
	st.local.v4.f32 	[%rd1+704], {%f1103, %f1103, %f1103, %f1103};
	mov.u32 	%r23, %tid.x;
	cvt.u16.u32 	%rs1, %r23;
	and.b16  	%rs2, %rs1, 255;
	mul.lo.s16 	%rs3, %rs2, 205;
	shr.u16 	%rs4, %rs3, 10;
	mul.wide.u16 	%r1, %rs4, 3840;
	mul.lo.s16 	%rs5, %rs4, 5;
	sub.s16 	%rs6, %rs1, %rs5;
	and.b16  	%rs7, %rs6, 255;
	mul.wide.u16 	%r2, %rs7, 384;
	cvt.u32.u16 	%r24, %rs6;
	cvt.u32.u16 	%r25, %rs4;
	prmt.b32 	%r26, %r25, %r24, 0x3340U;
	prmt.b32 	%r27, %r28, %r29, 0x3340U;
	prmt.b32 	%r30, %r26, %r27, 0x5410U;
	mov.b32 	%r77, 0;
	mov.b32 	%r31, 25169664;
	dp2a.lo.u32.u32 	%r3, %r31, %r30, %r77;
	mul.lo.s16 	%rs8, %rs1, 3;
	add.s16 	%rs9, %rs8, 1;
	and.b16  	%rs10, %rs9, 255;
	mul.lo.s16 	%rs11, %rs10, 137;
	shr.u16 	%rs12, %rs11, 11;
	mul.wide.u16 	%r4, %rs12, 3840;
	mul.lo.s16 	%rs13, %rs12, 15;
	sub.s16 	%rs14, %rs9, %rs13;
	and.b16  	%rs15, %rs14, 255;
	mul.wide.u16 	%r5, %rs15, 128;
	add.s16 	%rs16, %rs8, 2;
	and.b16  	%rs17, %rs16, 255;
	mul.lo.s16 	%rs18, %rs17, 137;
	shr.u16 	%rs19, %rs18, 11;
	mul.wide.u16 	%r6, %rs19, 3840;
	mul.lo.s16 	%rs20, %rs19, 15;
	sub.s16 	%rs21, %rs16, %rs20;
	and.b16  	%rs22, %rs21, 255;
	mul.wide.u16 	%r7, %rs22, 128;
	cvt.u64.u32 	%rd17, %r2;
	cvt.u64.u32 	%rd18, %r1;
	cvt.u64.u32 	%rd27, %r5;
	cvt.u64.u32 	%rd28, %r4;
	mov.f32 	%f1104, %f1103;
	mov.f32 	%f1105, %f1103;
	mov.f32 	%f1106, %f1103;
	mov.f32 	%f1107, %f1103;
	mov.f32 	%f1108, %f1103;
	mov.f32 	%f1109, %f1103;
	mov.f32 	%f1110, %f1103;
	mov.f32 	%f1111, %f1103;
	mov.f32 	%f1112, %f1103;
	mov.f32 	%f1113, %f1103;
	mov.f32 	%f1114, %f1103;
	mov.f32 	%f1115, %f1103;
	mov.f32 	%f1116, %f1103;
	mov.f32 	%f1117, %f1103;
	mov.f32 	%f1118, %f1103;
	mov.f32 	%f1119, %f1103;
	mov.f32 	%f1120, %f1103;
	mov.f32 	%f1121, %f1103;
	mov.f32 	%f1122, %f1103;
	mov.f32 	%f1123, %f1103;
	mov.f32 	%f1124, %f1103;
	mov.f32 	%f1125, %f1103;
	mov.f32 	%f1126, %f1103;
	mov.f32 	%f1127, %f1103;
	mov.f32 	%f1128, %f1103;
	mov.f32 	%f1129, %f1103;
	mov.f32 	%f1130, %f1103;
	mov.f32 	%f1131, %f1103;
	mov.f32 	%f1132, %f1103;
	mov.f32 	%f1133, %f1103;
	mov.f32 	%f1134, %f1103;
	mov.f32 	%f1135, %f1103;
	mov.f32 	%f1136, %f1103;
	mov.f32 	%f1137, %f1103;
	mov.f32 	%f1138, %f1103;
	mov.f32 	%f1139, %f1103;
	mov.f32 	%f1140, %f1103;
	mov.f32 	%f1141, %f1103;
	mov.f32 	%f1142, %f1103;
	mov.f32 	%f1143, %f1103;
	mov.f32 	%f1144, %f1103;
	mov.f32 	%f1145, %f1103;
	mov.f32 	%f1146, %f1103;
	mov.f32 	%f1147, %f1103;
	mov.f32 	%f1148, %f1103;
	mov.f32 	%f1149, %f1103;
	mov.f32 	%f1150, %f1103;
	mov.f32 	%f1151, %f1103;
	mov.f32 	%f1152, %f1103;
	mov.f32 	%f1153, %f1103;
	mov.f32 	%f1154, %f1103;
	mov.f32 	%f1155, %f1103;
	mov.f32 	%f1156, %f1103;
	mov.f32 	%f1157, %f1103;
	mov.f32 	%f1158, %f1103;
	mov.f32 	%f1159, %f1103;
	mov.f32 	%f1160, %f1103;
	mov.f32 	%f1161, %f1103;
	mov.f32 	%f1162, %f1103;
	mov.f32 	%f1163, %f1103;
	mov.f32 	%f1164, %f1103;
	mov.f32 	%f1165, %f1103;
	mov.f32 	%f1166, %f1103;
	mov.f32 	%f1167, %f1103;
	mov.f32 	%f1168, %f1103;
	mov.f32 	%f1169, %f1103;
	mov.f32 	%f1170, %f1103;
	mov.f32 	%f1171, %f1103;
	mov.f32 	%f1172, %f1103;
	mov.f32 	%f1173, %f1103;
	mov.f32 	%f1174, %f1103;
	mov.f32 	%f1175, %f1103;
	mov.f32 	%f1176, %f1103;
	mov.f32 	%f1177, %f1103;
	mov.f32 	%f1178, %f1103;
	mov.f32 	%f1179, %f1103;
	mov.f32 	%f1180, %f1103;
	mov.f32 	%f1181, %f1103;
	mov.f32 	%f1182, %f1103;
	mov.f32 	%f1183, %f1103;
	mov.f32 	%f1184, %f1103;
	mov.f32 	%f1185, %f1103;
	mov.f32 	%f1186, %f1103;
	mov.f32 	%f1187, %f1103;
	mov.f32 	%f1188, %f1103;
	mov.f32 	%f1189, %f1103;
	mov.f32 	%f1190, %f1103;
	mov.f32 	%f1191, %f1103;
	mov.f32 	%f1192, %f1103;
	mov.f32 	%f1193, %f1103;
	mov.f32 	%f1194, %f1103;
	mov.f32 	%f1195, %f1103;
	mov.f32 	%f1196, %f1103;
	mov.f32 	%f1197, %f1103;
	mov.f32 	%f1198, %f1103;
	mov.f32 	%f1199, %f1103;
	mov.f32 	%f1200, %f1103;
	mov.f32 	%f1201, %f1103;
	mov.f32 	%f1202, %f1103;
	mov.f32 	%f1203, %f1103;
	mov.f32 	%f1204, %f1103;
	mov.f32 	%f1205, %f1103;
	mov.f32 	%f1206, %f1103;
	mov.f32 	%f1207, %f1103;
	mov.f32 	%f1208, %f1103;
	mov.f32 	%f1209, %f1103;
	mov.f32 	%f1210, %f1103;
	mov.f32 	%f1211, %f1103;
	mov.f32 	%f1212, %f1103;
	mov.f32 	%f1213, %f1103;
	mov.f32 	%f1214, %f1103;
	mov.f32 	%f1215, %f1103;
	mov.f32 	%f1216, %f1103;
	mov.f32 	%f1217, %f1103;
	mov.f32 	%f1218, %f1103;
	mov.f32 	%f1219, %f1103;
	mov.f32 	%f1220, %f1103;
	mov.f32 	%f1221, %f1103;
	mov.f32 	%f1222, %f1103;
	mov.f32 	%f1223, %f1103;
	mov.f32 	%f1224, %f1103;
	mov.f32 	%f1225, %f1103;
	mov.f32 	%f1226, %f1103;
	mov.f32 	%f1227, %f1103;
	mov.f32 	%f1228, %f1103;
	mov.f32 	%f1229, %f1103;
	mov.f32 	%f1230, %f1103;
	mov.f32 	%f1231, %f1103;
	mov.f32 	%f1232, %f1103;
	mov.f32 	%f1233, %f1103;
	mov.f32 	%f1234, %f1103;
	mov.f32 	%f1235, %f1103;
	mov.f32 	%f1236, %f1103;
	mov.f32 	%f1237, %f1103;
	mov.f32 	%f1238, %f1103;
	mov.f32 	%f1239, %f1103;
	mov.f32 	%f1240, %f1103;
	mov.f32 	%f1241, %f1103;
	mov.f32 	%f1242, %f1103;
	mov.f32 	%f1243, %f1103;
	mov.f32 	%f1244, %f1103;
	mov.f32 	%f1245, %f1103;
	mov.f32 	%f1246, %f1103;
	mov.f32 	%f1247, %f1103;
	mov.f32 	%f1248, %f1103;
	mov.f32 	%f1249, %f1103;
	mov.f32 	%f1250, %f1103;
	mov.f32 	%f1251, %f1103;
	mov.f32 	%f1252, %f1103;
	mov.f32 	%f1253, %f1103;
	mov.f32 	%f1254, %f1103;
	mov.f32 	%f1255, %f1103;
	mov.f32 	%f1256, %f1103;
	mov.f32 	%f1257, %f1103;
	mov.f32 	%f1258, %f1103;
	mov.f32 	%f1259, %f1103;
	mov.f32 	%f1260, %f1103;
	mov.f32 	%f1261, %f1103;
	mov.f32 	%f1262, %f1103;
	mov.f32 	%f1263, %f1103;
	mov.f32 	%f1264, %f1103;
	mov.f32 	%f1265, %f1103;
	mov.f32 	%f1266, %f1103;
	mov.f32 	%f1267, %f1103;
	mov.f32 	%f1268, %f1103;
	mov.f32 	%f1269, %f1103;
	mov.f32 	%f1270, %f1103;
	mov.f32 	%f1271, %f1103;
	mov.f32 	%f1272, %f1103;
	mov.f32 	%f1273, %f1103;
	mov.f32 	%f1274, %f1103;
	mov.f32 	%f1275, %f1103;
	mov.f32 	%f1276, %f1103;
	mov.f32 	%f1277, %f1103;
	mov.f32 	%f1278, %f1103;
	mov.f32 	%f1279, %f1103;
	mov.f32 	%f1280, %f1103;
	mov.f32 	%f1281, %f1103;
	mov.f32 	%f1282, %f1103;
$L__BB0_1:
	mov.u32 	%r32, %tid.x;
	setp.gt.u32 	%p1, %r32, 14;
	bar.sync 	0;
	@%p1 bra 	$L__BB0_3;
	ld.param.u64 	%rd52, [my_kernel_kernel0_param_0];
	shl.b32 	%r33, %r77, 2;
	mov.u32 	%r34, %ctaid.x;
	shl.b32 	%r35, %r34, 30;
	shr.s32 	%r36, %r35, 31;
	and.b32  	%r37, %r36, 1920;
	shr.u32 	%r38, %r34, 2;
	mad.lo.s32 	%r39, %r38, 11520, %r37;
	add.s32 	%r40, %r33, %r39;
	add.s32 	%r41, %r40, %r3;
	cvta.to.global.u64 	%rd13, %rd52;
	mul.wide.u32 	%rd14, %r41, 4;
	add.s64 	%rd15, %rd13, %rd14;
	ld.global.nc.f32 	%f546, [%rd15];
	mov.u32 	%r42, %tid.x;
	mov.u32 	%r43, _ZZ17my_kernel_kernel0E18PaddedInput_shared;
	mad.lo.s32 	%r44, %r42, 48, %r43;
	st.shared.f32 	[%r44], %f546;
	cvt.u64.u32 	%rd16, %r33;
	cvt.u64.u32 	%rd19, %r39;
	add.s64 	%rd20, %rd19, %rd18;
	add.s64 	%rd21, %rd20, %rd17;
	add.s64 	%rd22, %rd21, %rd16;
	shl.b64 	%rd23, %rd22, 2;
	add.s64 	%rd24, %rd13, %rd23;
	ld.global.nc.f32 	%f547, [%rd24+4];
	st.shared.f32 	[%r44+4], %f547;
	ld.global.nc.f32 	%f548, [%rd24+8];
	st.shared.f32 	[%r44+8], %f548;
	ld.global.nc.f32 	%f549, [%rd24+12];
	st.shared.f32 	[%r44+12], %f549;
	add.s32 	%r45, %r39, %r4;
	add.s32 	%r46, %r45, %r5;
	add.s32 	%r47, %r46, %r33;
	mul.wide.u32 	%rd25, %r47, 4;
	add.s64 	%rd26, %rd13, %rd25;
	ld.global.nc.f32 	%f550, [%rd26];
	st.shared.f32 	[%r44+16], %f550;
	add.s64 	%rd29, %rd19, %rd28;
	add.s64 	%rd30, %rd29, %rd27;
	add.s64 	%rd31, %rd30, %rd16;
	shl.b64 	%rd32, %rd31, 2;
	add.s64 	%rd33, %rd13, %rd32;
	ld.global.nc.f32 	%f551, [%rd33+4];
	st.shared.f32 	[%r44+20], %f551;
	ld.global.nc.f32 	%f552, [%rd33+8];
	st.shared.f32 	[%r44+24], %f552;
	ld.global.nc.f32 	%f553, [%rd33+12];
	st.shared.f32 	[%r44+28], %f553;
	add.s32 	%r48, %r39, %r6;
	add.s32 	%r49, %r48, %r7;
	add.s32 	%r50, %r49, %r33;
	mul.wide.u32 	%rd34, %r50, 4;
	add.s64 	%rd35, %rd13, %rd34;
	ld.global.nc.f32 	%f554, [%rd35];
	st.shared.f32 	[%r44+32], %f554;
	cvt.u64.u32 	%rd36, %r7;
	cvt.u64.u32 	%rd37, %r6;
	add.s64 	%rd38, %rd19, %rd37;
	add.s64 	%rd39, %rd38, %rd36;
	add.s64 	%rd40, %rd39, %rd16;
	shl.b64 	%rd41, %rd40, 2;
	add.s64 	%rd42, %rd13, %rd41;
	ld.global.nc.f32 	%f555, [%rd42+4];
	st.shared.f32 	[%r44+36], %f555;
	ld.global.nc.f32 	%f556, [%rd42+8];
	st.shared.f32 	[%r44+40], %f556;
	ld.global.nc.f32 	%f557, [%rd42+12];
	st.shared.f32 	[%r44+44], %f557;
$L__BB0_3:
	ld.param.u64 	%rd53, [my_kernel_kernel0_param_1];
	mov.u32 	%r53, %tid.x;
	shl.b32 	%r54, %r53, 4;
	mov.u32 	%r55, _ZZ17my_kernel_kernel0E18placeholder_shared;
	add.s32 	%r56, %r55, %r54;
	add.s32 	%r80, %r56, 8;
	shl.b32 	%r57, %r77, 11;
	mov.u32 	%r58, %ctaid.x;
	shl.b32 	%r59, %r58, 8;
	and.b32  	%r60, %r59, 256;
	shl.b32 	%r61, %r53, 2;
	add.s32 	%r62, %r60, %r61;
	add.s32 	%r63, %r62, %r57;
	cvta.to.global.u64 	%rd43, %rd53;
	mul.wide.u32 	%rd44, %r63, 4;
	add.s64 	%rd45, %rd43, %rd44;
	ld.global.nc.v4.f32 	{%f558, %f559, %f560, %f561}, [%rd45];
	st.shared.v4.f32 	[%r56], {%f558, %f559, %f560, %f561};
	ld.global.nc.v4.f32 	{%f562, %f563, %f564, %f565}, [%rd45+2048];
	st.shared.v4.f32 	[%r56+1024], {%f562, %f563, %f564, %f565};
	ld.global.nc.v4.f32 	{%f566, %f567, %f568, %f569}, [%rd45+4096];
	st.shared.v4.f32 	[%r56+2048], {%f566, %f567, %f568, %f569};
	ld.global.nc.v4.f32 	{%f570, %f571, %f572, %f573}, [%rd45+6144];
	st.shared.v4.f32 	[%r56+3072], {%f570, %f571, %f572, %f573};
	bar.sync 	0;
	mov.u32 	%r64, _ZZ17my_kernel_kernel0E18PaddedInput_shared;
	add.s32 	%r78, %r64, 352;
	mov.b32 	%r79, 8;
$L__BB0_4:
	ld.shared.f32 	%f574, [%r78+-352];
	ld.shared.f32 	%f575, [%r78+-304];
	ld.shared.f32 	%f576, [%r78+-256];
	ld.shared.f32 	%f577, [%r78+-208];
	ld.shared.f32 	%f578, [%r78+-160];
	ld.shared.f32 	%f579, [%r78+-112];
	ld.shared.f32 	%f580, [%r78+-64];
	ld.shared.f32 	%f581, [%r78+-16];
	ld.shared.f32 	%f582, [%r78+32];
	ld.shared.f32 	%f583, [%r78+80];
	ld.shared.f32 	%f584, [%r78+128];
	ld.shared.f32 	%f585, [%r78+176];
	ld.shared.f32 	%f586, [%r78+224];
	ld.shared.f32 	%f587, [%r78+272];
	ld.shared.f32 	%f588, [%r78+320];
	ld.shared.f32 	%f589, [%r80+-8];
	fma.rn.f32 	%f1282, %f574, %f589, %f1282;
	fma.rn.f32 	%f1281, %f575, %f589, %f1281;
	fma.rn.f32 	%f1280, %f576, %f589, %f1280;
	fma.rn.f32 	%f1279, %f577, %f589, %f1279;
	fma.rn.f32 	%f1278, %f578, %f589, %f1278;
	fma.rn.f32 	%f1277, %f579, %f589, %f1277;
	fma.rn.f32 	%f1276, %f580, %f589, %f1276;
	fma.rn.f32 	%f1275, %f581, %f589, %f1275;
	fma.rn.f32 	%f1274, %f582, %f589, %f1274;
	fma.rn.f32 	%f1273, %f583, %f589, %f1273;
	fma.rn.f32 	%f1272, %f584, %f589, %f1272;
	fma.rn.f32 	%f1271, %f585, %f589, %f1271;
	fma.rn.f32 	%f1270, %f586, %f589, %f1270;
	fma.rn.f32 	%f1269, %f587, %f589, %f1269;
	fma.rn.f32 	%f1268, %f588, %f589, %f1268;
	ld.shared.f32 	%f590, [%r80+-4];
	fma.rn.f32 	%f1267, %f574, %f590, %f1267;
	fma.rn.f32 	%f1266, %f575, %f590, %f1266;
	fma.rn.f32 	%f1265, %f576, %f590, %f1265;
	fma.rn.f32 	%f1264, %f577, %f590, %f1264;
	fma.rn.f32 	%f1263, %f578, %f590, %f1263;
	fma.rn.f32 	%f1262, %f579, %f590, %f1262;
	fma.rn.f32 	%f1261, %f580, %f590, %f1261;
	fma.rn.f32 	%f1260, %f581, %f590, %f1260;
	fma.rn.f32 	%f1259, %f582, %f590, %f1259;
	fma.rn.f32 	%f1258, %f583, %f590, %f1258;
	fma.rn.f32 	%f1257, %f584, %f590, %f1257;
	fma.rn.f32 	%f1256, %f585, %f590, %f1256;
	fma.rn.f32 	%f1255, %f586, %f590, %f1255;
	fma.rn.f32 	%f1254, %f587, %f590, %f1254;
	fma.rn.f32 	%f1253, %f588, %f590, %f1253;
	ld.shared.f32 	%f591, [%r80];
	fma.rn.f32 	%f1252, %f574, %f591, %f1252;
	fma.rn.f32 	%f1251, %f575, %f591, %f1251;
	fma.rn.f32 	%f1250, %f576, %f591, %f1250;
	fma.rn.f32 	%f1249, %f577, %f591, %f1249;
	fma.rn.f32 	%f1248, %f578, %f591, %f1248;
	fma.rn.f32 	%f1247, %f579, %f591, %f1247;
	fma.rn.f32 	%f1246, %f580, %f591, %f1246;
	fma.rn.f32 	%f1245, %f581, %f591, %f1245;
	fma.rn.f32 	%f1244, %f582, %f591, %f1244;
	fma.rn.f32 	%f1243, %f583, %f591, %f1243;
	fma.rn.f32 	%f1242, %f584, %f591, %f1242;
	fma.rn.f32 	%f1241, %f585, %f591, %f1241;
	fma.rn.f32 	%f1240, %f586, %f591, %f1240;
	fma.rn.f32 	%f1239, %f587, %f591, %f1239;
	fma.rn.f32 	%f1238, %f588, %f591, %f1238;
	ld.shared.f32 	%f592, [%r80+4];
	fma.rn.f32 	%f1237, %f574, %f592, %f1237;
	fma.rn.f32 	%f1236, %f575, %f592, %f1236;
	fma.rn.f32 	%f1235, %f576, %f592, %f1235;
	fma.rn.f32 	%f1234, %f577, %f592, %f1234;
	fma.rn.f32 	%f1233, %f578, %f592, %f1233;
	fma.rn.f32 	%f1232, %f579, %f592, %f1232;
	fma.rn.f32 	%f1231, %f580, %f592, %f1231;
	fma.rn.f32 	%f1230, %f581, %f592, %f1230;
	fma.rn.f32 	%f1229, %f582, %f592, %f1229;
	fma.rn.f32 	%f1228, %f583, %f592, %f1228;
	fma.rn.f32 	%f1227, %f584, %f592, %f1227;
	fma.rn.f32 	%f1226, %f585, %f592, %f1226;
	fma.rn.f32 	%f1225, %f586, %f592, %f1225;
	fma.rn.f32 	%f1224, %f587, %f592, %f1224;
	fma.rn.f32 	%f1223, %f588, %f592, %f1223;
	ld.shared.f32 	%f593, [%r78+-336];
	ld.shared.f32 	%f594, [%r78+-288];
	ld.shared.f32 	%f595, [%r78+-240];
	ld.shared.f32 	%f596, [%r78+-192];
	ld.shared.f32 	%f597, [%r78+-144];
	ld.shared.f32 	%f598, [%r78+-96];
	ld.shared.f32 	%f599, [%r78+-48];
	ld.shared.f32 	%f600, [%r78];
	ld.shared.f32 	%f601, [%r78+48];
	ld.shared.f32 	%f602, [%r78+96];
	ld.shared.f32 	%f603, [%r78+144];
	ld.shared.f32 	%f604, [%r78+192];
	ld.shared.f32 	%f605, [%r78+240];
	ld.shared.f32 	%f606, [%r78+288];
	ld.shared.f32 	%f607, [%r78+336];
	fma.rn.f32 	%f1222, %f593, %f589, %f1222;
	fma.rn.f32 	%f1221, %f594, %f589, %f1221;
	fma.rn.f32 	%f1220, %f595, %f589, %f1220;
	fma.rn.f32 	%f1219, %f596, %f589, %f1219;
	fma.rn.f32 	%f1218, %f597, %f589, %f1218;
	fma.rn.f32 	%f1217, %f598, %f589, %f1217;
	fma.rn.f32 	%f1216, %f599, %f589, %f1216;
	fma.rn.f32 	%f1215, %f600, %f589, %f1215;
	fma.rn.f32 	%f1214, %f601, %f589, %f1214;
	fma.rn.f32 	%f1213, %f602, %f589, %f1213;
	fma.rn.f32 	%f1212, %f603, %f589, %f1212;
	fma.rn.f32 	%f1211, %f604, %f589, %f1211;
	fma.rn.f32 	%f1210, %f605, %f589, %f1210;
	fma.rn.f32 	%f1209, %f606, %f589, %f1209;
	fma.rn.f32 	%f1208, %f607, %f589, %f1208;
	fma.rn.f32 	%f1207, %f593, %f590, %f1207;
	fma.rn.f32 	%f1206, %f594, %f590, %f1206;
	fma.rn.f32 	%f1205, %f595, %f590, %f1205;
	fma.rn.f32 	%f1204, %f596, %f590, %f1204;
	fma.rn.f32 	%f1203, %f597, %f590, %f1203;
	fma.rn.f32 	%f1202, %f598, %f590, %f1202;
	fma.rn.f32 	%f1201, %f599, %f590, %f1201;
	fma.rn.f32 	%f1200, %f600, %f590, %f1200;
	fma.rn.f32 	%f1199, %f601, %f590, %f1199;
	fma.rn.f32 	%f1198, %f602, %f590, %f1198;
	fma.rn.f32 	%f1197, %f603, %f590, %f1197;
	fma.rn.f32 	%f1196, %f604, %f590, %f1196;
	fma.rn.f32 	%f1195, %f605, %f590, %f1195;
	fma.rn.f32 	%f1194, %f606, %f590, %f1194;
	fma.rn.f32 	%f1193, %f607, %f590, %f1193;
	fma.rn.f32 	%f1192, %f593, %f591, %f1192;
	fma.rn.f32 	%f1191, %f594, %f591, %f1191;
	fma.rn.f32 	%f1190, %f595, %f591, %f1190;
	fma.rn.f32 	%f1189, %f596, %f591, %f1189;
	fma.rn.f32 	%f1188, %f597, %f591, %f1188;
	fma.rn.f32 	%f1187, %f598, %f591, %f1187;
	fma.rn.f32 	%f1186, %f599, %f591, %f1186;
	fma.rn.f32 	%f1185, %f600, %f591, %f1185;
	fma.rn.f32 	%f1184, %f601, %f591, %f1184;
	fma.rn.f32 	%f1183, %f602, %f591, %f1183;
	fma.rn.f32 	%f1182, %f603, %f591, %f1182;
	fma.rn.f32 	%f1181, %f604, %f591, %f1181;
	fma.rn.f32 	%f1180, %f605, %f591, %f1180;
	fma.rn.f32 	%f1179, %f606, %f591, %f1179;
	fma.rn.f32 	%f1178, %f607, %f591, %f1178;
	fma.rn.f32 	%f1177, %f593, %f592, %f1177;
	fma.rn.f32 	%f1176, %f594, %f592, %f1176;
	fma.rn.f32 	%f1175, %f595, %f592, %f1175;
	fma.rn.f32 	%f1174, %f596, %f592, %f1174;
	fma.rn.f32 	%f1173, %f597, %f592, %f1173;
	fma.rn.f32 	%f1172, %f598, %f592, %f1172;
	fma.rn.f32 	%f1171, %f599, %f592, %f1171;
	fma.rn.f32 	%f1170, %f600, %f592, %f1170;
	fma.rn.f32 	%f1169, %f601, %f592, %f1169;
	fma.rn.f32 	%f1168, %f602, %f592, %f1168;
	fma.rn.f32 	%f1167, %f603, %f592, %f1167;
	fma.rn.f32 	%f1166, %f604, %f592, %f1166;
	fma.rn.f32 	%f1165, %f605, %f592, %f1165;
	fma.rn.f32 	%f1164, %f606, %f592, %f1164;
	fma.rn.f32 	%f1163, %f607, %f592, %f1163;
	ld.shared.f32 	%f608, [%r78+-320];
	ld.shared.f32 	%f609, [%r78+-272];
	ld.shared.f32 	%f610, [%r78+-224];
	ld.shared.f32 	%f611, [%r78+-176];
	ld.shared.f32 	%f612, [%r78+-128];
	ld.shared.f32 	%f613, [%r78+-80];
	ld.shared.f32 	%f614, [%r78+-32];
	ld.shared.f32 	%f615, [%r78+16];
	ld.shared.f32 	%f616, [%r78+64];
	ld.shared.f32 	%f617, [%r78+112];
	ld.shared.f32 	%f618, [%r78+160];
	ld.shared.f32 	%f619, [%r78+208];
	ld.shared.f32 	%f620, [%r78+256];
	ld.shared.f32 	%f621, [%r78+304];
	ld.shared.f32 	%f622, [%r78+352];
	fma.rn.f32 	%f1162, %f608, %f589, %f1162;
	fma.rn.f32 	%f1161, %f609, %f589, %f1161;
	fma.rn.f32 	%f1160, %f610, %f589, %f1160;
	fma.rn.f32 	%f1159, %f611, %f589, %f1159;
	fma.rn.f32 	%f1158, %f612, %f589, %f1158;
	fma.rn.f32 	%f1157, %f613, %f589, %f1157;
	fma.rn.f32 	%f1156, %f614, %f589, %f1156;
	fma.rn.f32 	%f1155, %f615, %f589, %f1155;
	fma.rn.f32 	%f1154, %f616, %f589, %f1154;
	fma.rn.f32 	%f1153, %f617, %f589, %f1153;
	fma.rn.f32 	%f1152, %f618, %f589, %f1152;
	fma.rn.f32 	%f1151, %f619, %f589, %f1151;
	fma.rn.f32 	%f1150, %f620, %f589, %f1150;
	fma.rn.f32 	%f1149, %f621, %f589, %f1149;
	fma.rn.f32 	%f1148, %f622, %f589, %f1148;
	fma.rn.f32 	%f1147, %f608, %f590, %f1147;
	fma.rn.f32 	%f1146, %f609, %f590, %f1146;
	fma.rn.f32 	%f1145, %f610, %f590, %f1145;
	fma.rn.f32 	%f1144, %f611, %f590, %f1144;
	fma.rn.f32 	%f1143, %f612, %f590, %f1143;
	fma.rn.f32 	%f1142, %f613, %f590, %f1142;
	fma.rn.f32 	%f1141, %f614, %f590, %f1141;
	fma.rn.f32 	%f1140, %f615, %f590, %f1140;
	fma.rn.f32 	%f1139, %f616, %f590, %f1139;
	fma.rn.f32 	%f1138, %f617, %f590, %f1138;
	fma.rn.f32 	%f1137, %f618, %f590, %f1137;
	fma.rn.f32 	%f1136, %f619, %f590, %f1136;
	fma.rn.f32 	%f1135, %f620, %f590, %f1135;
	fma.rn.f32 	%f1134, %f621, %f590, %f1134;
	fma.rn.f32 	%f1133, %f622, %f590, %f1133;
	fma.rn.f32 	%f1132, %f608, %f591, %f1132;
	fma.rn.f32 	%f1131, %f609, %f591, %f1131;
	fma.rn.f32 	%f1130, %f610, %f591, %f1130;
	fma.rn.f32 	%f1129, %f611, %f591, %f1129;
	fma.rn.f32 	%f1128, %f612, %f591, %f1128;
	fma.rn.f32 	%f1127, %f613, %f591, %f1127;
	fma.rn.f32 	%f1126, %f614, %f591, %f1126;
	fma.rn.f32 	%f1125, %f615, %f591, %f1125;
	fma.rn.f32 	%f1124, %f616, %f591, %f1124;
	fma.rn.f32 	%f1123, %f617, %f591, %f1123;
	fma.rn.f32 	%f1122, %f618, %f591, %f1122;
	fma.rn.f32 	%f1121, %f619, %f591, %f1121;
	fma.rn.f32 	%f1120, %f620, %f591, %f1120;
	fma.rn.f32 	%f1119, %f621, %f591, %f1119;
	fma.rn.f32 	%f1118, %f622, %f591, %f1118;
	fma.rn.f32 	%f1117, %f608, %f592, %f1117;
	fma.rn.f32 	%f1116, %f609, %f592, %f1116;
	fma.rn.f32 	%f1115, %f610, %f592, %f1115;
	fma.rn.f32 	%f1114, %f611, %f592, %f1114;
	fma.rn.f32 	%f1113, %f612, %f592, %f1113;
	fma.rn.f32 	%f1112, %f613, %f592, %f1112;
	fma.rn.f32 	%f1111, %f614, %f592, %f1111;
	fma.rn.f32 	%f1110, %f615, %f592, %f1110;
	fma.rn.f32 	%f1109, %f616, %f592, %f1109;
	fma.rn.f32 	%f1108, %f617, %f592, %f1108;
	fma.rn.f32 	%f1107, %f618, %f592, %f1107;
	fma.rn.f32 	%f1106, %f619, %f592, %f1106;
	fma.rn.f32 	%f1105, %f620, %f592, %f1105;
	fma.rn.f32 	%f1104, %f621, %f592, %f1104;
	fma.rn.f32 	%f1103, %f622, %f592, %f1103;
	add.s32 	%r80, %r80, 1024;
	add.s32 	%r79, %r79, 1024;
	add.s32 	%r78, %r78, 4;
	setp.ne.s32 	%p2, %r79, 4104;
	@%p2 bra 	$L__BB0_4;
	st.local.v4.f32 	[%rd1], {%f1282, %f1267, %f1252, %f1237};
	st.local.v4.f32 	[%rd1+48], {%f1281, %f1266, %f1251, %f1236};
	st.local.v4.f32 	[%rd1+96], {%f1280, %f1265, %f1250, %f1235};
	st.local.v4.f32 	[%rd1+144], {%f1279, %f1264, %f1249, %f1234};
	st.local.v4.f32 	[%rd1+192], {%f1278, %f1263, %f1248, %f1233};
	st.local.v4.f32 	[%rd1+240], {%f1277, %f1262, %f1247, %f1232};
	st.local.v4.f32 	[%rd1+288], {%f1276, %f1261, %f1246, %f1231};
	st.local.v4.f32 	[%rd1+336], {%f1275, %f1260, %f1245, %f1230};
	st.local.v4.f32 	[%rd1+384], {%f1274, %f1259, %f1244, %f1229};
	st.local.v4.f32 	[%rd1+432], {%f1273, %f1258, %f1243, %f1228};
	st.local.v4.f32 	[%rd1+480], {%f1272, %f1257, %f1242, %f1227};
	st.local.v4.f32 	[%rd1+528], {%f1271, %f1256, %f1241, %f1226};
	st.local.v4.f32 	[%rd1+576], {%f1270, %f1255, %f1240, %f1225};
	st.local.v4.f32 	[%rd1+624], {%f1269, %f1254, %f1239, %f1224};
	st.local.v4.f32 	[%rd1+672], {%f1268, %f1253, %f1238, %f1223};
	st.local.v4.f32 	[%rd1+16], {%f1222, %f1207, %f1192, %f1177};
	st.local.v4.f32 	[%rd1+64], {%f1221, %f1206, %f1191, %f1176};
	st.local.v4.f32 	[%rd1+112], {%f1220, %f1205, %f1190, %f1175};
	st.local.v4.f32 	[%rd1+160], {%f1219, %f1204, %f1189, %f1174};
	st.local.v4.f32 	[%rd1+208], {%f1218, %f1203, %f1188, %f1173};
	st.local.v4.f32 	[%rd1+256], {%f1217, %f1202, %f1187, %f1172};
	st.local.v4.f32 	[%rd1+304], {%f1216, %f1201, %f1186, %f1171};
	st.local.v4.f32 	[%rd1+352], {%f1215, %f1200, %f1185, %f1170};
	st.local.v4.f32 	[%rd1+400], {%f1214, %f1199, %f1184, %f1169};
	st.local.v4.f32 	[%rd1+448], {%f1213, %f1198, %f1183, %f1168};
	st.local.v4.f32 	[%rd1+496], {%f1212, %f1197, %f1182, %f1167};
	st.local.v4.f32 	[%rd1+544], {%f1211, %f1196, %f1181, %f1166};
	st.local.v4.f32 	[%rd1+592], {%f1210, %f1195, %f1180, %f1165};
	st.local.v4.f32 	[%rd1+640], {%f1209, %f1194, %f1179, %f1164};
	st.local.v4.f32 	[%rd1+688], {%f1208, %f1193, %f1178, %f1163};
	st.local.v4.f32 	[%rd1+32], {%f1162, %f1147, %f1132, %f1117};
	st.local.v4.f32 	[%rd1+80], {%f1161, %f1146, %f1131, %f1116};
	st.local.v4.f32 	[%rd1+128], {%f1160, %f1145, %f1130, %f1115};
	st.local.v4.f32 	[%rd1+176], {%f1159, %f1144, %f1129, %f1114};
	st.local.v4.f32 	[%rd1+224], {%f1158, %f1143, %f1128, %f1113};
	st.local.v4.f32 	[%rd1+272], {%f1157, %f1142, %f1127, %f1112};
	st.local.v4.f32 	[%rd1+320], {%f1156, %f1141, %f1126, %f1111};
	st.local.v4.f32 	[%rd1+368], {%f1155, %f1140, %f1125, %f1110};
	st.local.v4.f32 	[%rd1+416], {%f1154, %f1139, %f1124, %f1109};
	st.local.v4.f32 	[%rd1+464], {%f1153, %f1138, %f1123, %f1108};
	st.local.v4.f32 	[%rd1+512], {%f1152, %f1137, %f1122, %f1107};
	st.local.v4.f32 	[%rd1+560], {%f1151, %f1136, %f1121, %f1106};
	st.local.v4.f32 	[%rd1+608], {%f1150, %f1135, %f1120, %f1105};
	st.local.v4.f32 	[%rd1+656], {%f1149, %f1134, %f1119, %f1104};
	st.local.v4.f32 	[%rd1+704], {%f1148, %f1133, %f1118, %f1103};
	add.s32 	%r77, %r77, 1;
	setp.ne.s32 	%p3, %r77, 32;
	@%p3 bra 	$L__BB0_1;
	ld.param.u64 	%rd56, [my_kernel_kernel0_param_4];
	ld.param.u64 	%rd55, [my_kernel_kernel0_param_3];
	ld.param.u64 	%rd54, [my_kernel_kernel0_param_2];
	mov.u32 	%r66, %ctaid.x;
	shl.b32 	%r67, %r66, 30;
	shr.s32 	%r68, %r67, 31;
	shr.u32 	%r69, %r66, 2;
	and.b32  	%r70, %r68, 7680;
	shl.b32 	%r71, %r66, 8;
	and.b32  	%r72, %r71, 256;
	mov.u32 	%r73, %tid.x;
	shl.b32 	%r74, %r73, 2;
	add.s32 	%r75, %r72, %r74;
	mad.lo.s32 	%r76, %r69, 46080, %r75;
	add.s32 	%r81, %r76, %r70;
	cvta.to.global.u64 	%rd46, %rd55;
	mul.wide.u32 	%rd47, %r75, 4;
	add.s64 	%rd48, %rd46, %rd47;
	ld.global.nc.f32 	%f541, [%rd48];
	ld.global.nc.f32 	%f542, [%rd48+4];
	ld.global.nc.f32 	%f543, [%rd48+8];
	ld.global.nc.f32 	%f544, [%rd48+12];
	cvta.to.global.u64 	%rd3, %rd56;
	cvta.to.global.u64 	%rd4, %rd54;
	mov.b32 	%r82, 0;
$L__BB0_7:
	ld.local.v4.f32 	{%f623, %f624, %f625, %f626}, [%rd57+-336];
	add.f32 	%f627, %f623, %f541;
	mul.wide.u32 	%rd49, %r81, 4;
	add.s64 	%rd50, %rd3, %rd49;
	ld.global.nc.f32 	%f628, [%rd50];
	add.f32 	%f629, %f627, %f628;
	max.f32 	%f630, %f629, 0f00000000;
	add.s64 	%rd51, %rd4, %rd49;
	st.global.f32 	[%rd51], %f630;
	ld.local.v4.f32 	{%f631, %f632, %f633, %f634}, [%rd57+-288];
	add.f32 	%f635, %f631, %f541;
	ld.global.nc.f32 	%f636, [%rd50+6144];
	add.f32 	%f637, %f635, %f636;
	max.f32 	%f638, %f637, 0f00000000;
	st.global.f32 	[%rd51+6144], %f638;
	ld.local.v4.f32 	{%f639, %f640, %f641, %f642}, [%rd57+-240];
	add.f32 	%f643, %f639, %f541;
	ld.global.nc.f32 	%f644, [%rd50+12288];
	add.f32 	%f645, %f643, %f644;
	max.f32 	%f646, %f645, 0f00000000;
	st.global.f32 	[%rd51+12288], %f646;
	ld.local.v4.f32 	{%f647, %f648, %f649, %f650}, [%rd57+-192];
	add.f32 	%f651, %f647, %f541;
	ld.global.nc.f32 	%f652, [%rd50+18432];
	add.f32 	%f653, %f651, %f652;
	max.f32 	%f654, %f653, 0f00000000;
	st.global.f32 	[%rd51+18432], %f654;
	ld.local.v4.f32 	{%f655, %f656, %f657, %f658}, [%rd57+-144];
	add.f32 	%f659, %f655, %f541;
	ld.global.nc.f32 	%f660, [%rd50+24576];
	add.f32 	%f661, %f659, %f660;
	max.f32 	%f662, %f661, 0f00000000;
	st.global.f32 	[%rd51+24576], %f662;
	ld.local.v4.f32 	{%f663, %f664, %f665, %f666}, [%rd57+-96];
	add.f32 	%f667, %f663, %f541;
	ld.global.nc.f32 	%f668, [%rd50+61440];
	add.f32 	%f669, %f667, %f668;
	max.f32 	%f670, %f669, 0f00000000;
	st.global.f32 	[%rd51+61440], %f670;
	ld.local.v4.f32 	{%f671, %f672, %f673, %f674}, [%rd57+-48];
	add.f32 	%f675, %f671, %f541;
	ld.global.nc.f32 	%f676, [%rd50+67584];
	add.f32 	%f677, %f675, %f676;
	max.f32 	%f678, %f677, 0f00000000;
	st.global.f32 	[%rd51+67584], %f678;
	ld.local.v4.f32 	{%f679, %f680, %f681, %f682}, [%rd57];
	add.f32 	%f683, %f679, %f541;
	ld.global.nc.f32 	%f684, [%rd50+73728];
	add.f32 	%f685, %f683, %f684;
	max.f32 	%f686, %f685, 0f00000000;
	st.global.f32 	[%rd51+73728], %f686;
	ld.local.v4.f32 	{%f687, %f688, %f689, %f690}, [%rd57+48];
	add.f32 	%f691, %f687, %f541;
	ld.global.nc.f32 	%f692, [%rd50+79872];
	add.f32 	%f693, %f691, %f692;
	max.f32 	%f694, %f693, 0f00000000;
	st.global.f32 	[%rd51+79872], %f694;
	ld.local.v4.f32 	{%f695, %f696, %f697, %f698}, [%rd57+96];
	add.f32 	%f699, %f695, %f541;
	ld.global.nc.f32 	%f700, [%rd50+86016];
	add.f32 	%f701, %f699, %f700;
	max.f32 	%f702, %f701, 0f00000000;
	st.global.f32 	[%rd51+86016], %f702;
	ld.local.v4.f32 	{%f703, %f704, %f705, %f706}, [%rd57+144];
	add.f32 	%f707, %f703, %f541;
	ld.global.nc.f32 	%f708, [%rd50+122880];
	add.f32 	%f709, %f707, %f708;
	max.f32 	%f710, %f709, 0f00000000;
	st.global.f32 	[%rd51+122880], %f710;
	ld.local.v4.f32 	{%f711, %f712, %f713, %f714}, [%rd57+192];
	add.f32 	%f715, %f711, %f541;
	ld.global.nc.f32 	%f716, [%rd50+129024];
	add.f32 	%f717, %f715, %f716;
	max.f32 	%f718, %f717, 0f00000000;
	st.global.f32 	[%rd51+129024], %f718;
	ld.local.v4.f32 	{%f719, %f720, %f721, %f722}, [%rd57+240];
	add.f32 	%f723, %f719, %f541;
	ld.global.nc.f32 	%f724, [%rd50+135168];
	add.f32 	%f725, %f723, %f724;
	max.f32 	%f726, %f725, 0f00000000;
	st.global.f32 	[%rd51+135168], %f726;
	ld.local.v4.f32 	{%f727, %f728, %f729, %f730}, [%rd57+288];
	add.f32 	%f731, %f727, %f541;
	ld.global.nc.f32 	%f732, [%rd50+141312];
	add.f32 	%f733, %f731, %f732;
	max.f32 	%f734, %f733, 0f00000000;
	st.global.f32 	[%rd51+141312], %f734;
	ld.local.v4.f32 	{%f735, %f736, %f737, %f738}, [%rd57+336];
	add.f32 	%f739, %f735, %f541;
	ld.global.nc.f32 	%f740, [%rd50+147456];
	add.f32 	%f741, %f739, %f740;
	max.f32 	%f742, %f741, 0f00000000;
	st.global.f32 	[%rd51+147456], %f742;
	add.f32 	%f743, %f624, %f542;
	ld.global.nc.f32 	%f744, [%rd50+4];
	add.f32 	%f745, %f743, %f744;
	max.f32 	%f746, %f745, 0f00000000;
	st.global.f32 	[%rd51+4], %f746;
	add.f32 	%f747, %f632, %f542;
	ld.global.nc.f32 	%f748, [%rd50+6148];
	add.f32 	%f749, %f747, %f748;
	max.f32 	%f750, %f749, 0f00000000;
	st.global.f32 	[%rd51+6148], %f750;
	add.f32 	%f751, %f640, %f542;
	ld.global.nc.f32 	%f752, [%rd50+12292];
	add.f32 	%f753, %f751, %f752;
	max.f32 	%f754, %f753, 0f00000000;
	st.global.f32 	[%rd51+12292], %f754;
	add.f32 	%f755, %f648, %f542;
	ld.global.nc.f32 	%f756, [%rd50+18436];
	add.f32 	%f757, %f755, %f756;
	max.f32 	%f758, %f757, 0f00000000;
	st.global.f32 	[%rd51+18436], %f758;
	add.f32 	%f759, %f656, %f542;
	ld.global.nc.f32 	%f760, [%rd50+24580];
	add.f32 	%f761, %f759, %f760;
	max.f32 	%f762, %f761, 0f00000000;
	st.global.f32 	[%rd51+24580], %f762;
	add.f32 	%f763, %f664, %f542;
	ld.global.nc.f32 	%f764, [%rd50+61444];
	add.f32 	%f765, %f763, %f764;
	max.f32 	%f766, %f765, 0f00000000;
	st.global.f32 	[%rd51+61444], %f766;
	add.f32 	%f767, %f672, %f542;
	ld.global.nc.f32 	%f768, [%rd50+67588];
	add.f32 	%f769, %f767, %f768;
	max.f32 	%f770, %f769, 0f00000000;
	st.global.f32 	[%rd51+67588], %f770;
	add.f32 	%f771, %f680, %f542;
	ld.global.nc.f32 	%f772, [%rd50+73732];
	add.f32 	%f773, %f771, %f772;
	max.f32 	%f774, %f773, 0f00000000;
	st.global.f32 	[%rd51+73732], %f774;
	add.f32 	%f775, %f688, %f542;
	ld.global.nc.f32 	%f776, [%rd50+79876];
	add.f32 	%f777, %f775, %f776;
	max.f32 	%f778, %f777, 0f00000000;
	st.global.f32 	[%rd51+79876], %f778;
	add.f32 	%f779, %f696, %f542;
	ld.global.nc.f32 	%f780, [%rd50+86020];
	add.f32 	%f781, %f779, %f780;
	max.f32 	%f782, %f781, 0f00000000;
	st.global.f32 	[%rd51+86020], %f782;
	add.f32 	%f783, %f704, %f542;
	ld.global.nc.f32 	%f784, [%rd50+122884];
	add.f32 	%f785, %f783, %f784;
	max.f32 	%f786, %f785, 0f00000000;
	st.global.f32 	[%rd51+122884], %f786;
	add.f32 	%f787, %f712, %f542;
	ld.global.nc.f32 	%f788, [%rd50+129028];
	add.f32 	%f789, %f787, %f788;
	max.f32 	%f790, %f789, 0f00000000;
	st.global.f32 	[%rd51+129028], %f790;
	add.f32 	%f791, %f720, %f542;
	ld.global.nc.f32 	%f792, [%rd50+135172];
	add.f32 	%f793, %f791, %f792;
	max.f32 	%f794, %f793, 0f00000000;
	st.global.f32 	[%rd51+135172], %f794;
	add.f32 	%f795, %f728, %f542;
	ld.global.nc.f32 	%f796, [%rd50+141316];
	add.f32 	%f797, %f795, %f796;
	max.f32 	%f798, %f797, 0f00000000;
	st.global.f32 	[%rd51+141316], %f798;
	add.f32 	%f799, %f736, %f542;
	ld.global.nc.f32 	%f800, [%rd50+147460];
	add.f32 	%f801, %f799, %f800;
	max.f32 	%f802, %f801, 0f00000000;
	st.global.f32 	[%rd51+147460], %f802;
	add.f32 	%f803, %f625, %f543;
	ld.global.nc.f32 	%f804, [%rd50+8];
	add.f32 	%f805, %f803, %f804;
	max.f32 	%f806, %f805, 0f00000000;
	st.global.f32 	[%rd51+8], %f806;
	add.f32 	%f807, %f633, %f543;
	ld.global.nc.f32 	%f808, [%rd50+6152];
	add.f32 	%f809, %f807, %f808;
	max.f32 	%f810, %f809, 0f00000000;
	st.global.f32 	[%rd51+6152], %f810;
	add.f32 	%f811, %f641, %f543;
	ld.global.nc.f32 	%f812, [%rd50+12296];
	add.f32 	%f813, %f811, %f812;
	max.f32 	%f814, %f813, 0f00000000;
	st.global.f32 	[%rd51+12296], %f814;
	add.f32 	%f815, %f649, %f543;
	ld.global.nc.f32 	%f816, [%rd50+18440];
	add.f32 	%f817, %f815, %f816;
	max.f32 	%f818, %f817, 0f00000000;
	st.global.f32 	[%rd51+18440], %f818;
	add.f32 	%f819, %f657, %f543;
	ld.global.nc.f32 	%f820, [%rd50+24584];
	add.f32 	%f821, %f819, %f820;
	max.f32 	%f822, %f821, 0f00000000;
	st.global.f32 	[%rd51+24584], %f822;
	add.f32 	%f823, %f665, %f543;
	ld.global.nc.f32 	%f824, [%rd50+61448];
	add.f32 	%f825, %f823, %f824;
	max.f32 	%f826, %f825, 0f00000000;
	st.global.f32 	[%rd51+61448], %f826;
	add.f32 	%f827, %f673, %f543;
	ld.global.nc.f32 	%f828, [%rd50+67592];
	add.f32 	%f829, %f827, %f828;
	max.f32 	%f830, %f829, 0f00000000;
	st.global.f32 	[%rd51+67592], %f830;
	add.f32 	%f831, %f681, %f543;
	ld.global.nc.f32 	%f832, [%rd50+73736];
	add.f32 	%f833, %f831, %f832;
	max.f32 	%f834, %f833, 0f00000000;
	st.global.f32 	[%rd51+73736], %f834;
	add.f32 	%f835, %f689, %f543;
	ld.global.nc.f32 	%f836, [%rd50+79880];
	add.f32 	%f837, %f835, %f836;
	max.f32 	%f838, %f837, 0f00000000;
	st.global.f32 	[%rd51+79880], %f838;
	add.f32 	%f839, %f697, %f543;
	ld.global.nc.f32 	%f840, [%rd50+86024];
	add.f32 	%f841, %f839, %f840;
	max.f32 	%f842, %f841, 0f00000000;
	st.global.f32 	[%rd51+86024], %f842;
	add.f32 	%f843, %f705, %f543;
	ld.global.nc.f32 	%f844, [%rd50+122888];
	add.f32 	%f845, %f843, %f844;
	max.f32 	%f846, %f845, 0f00000000;
	st.global.f32 	[%rd51+122888], %f846;
	add.f32 	%f847, %f713, %f543;
	ld.global.nc.f32 	%f848, [%rd50+129032];
	add.f32 	%f849, %f847, %f848;
	max.f32 	%f850, %f849, 0f00000000;
	st.global.f32 	[%rd51+129032], %f850;
	add.f32 	%f851, %f721, %f543;
	ld.global.nc.f32 	%f852, [%rd50+135176];
	add.f32 	%f853, %f851, %f852;
	max.f32 	%f854, %f853, 0f00000000;
	st.global.f32 	[%rd51+135176], %f854;
	add.f32 	%f855, %f729, %f543;
	ld.global.nc.f32 	%f856, [%rd50+141320];
	add.f32 	%f857, %f855, %f856;
	max.f32 	%f858, %f857, 0f00000000;
	st.global.f32 	[%rd51+141320], %f858;
	add.f32 	%f859, %f737, %f543;
	ld.global.nc.f32 	%f860, [%rd50+147464];
	add.f32 	%f861, %f859, %f860;
	max.f32 	%f862, %f861, 0f00000000;
	st.global.f32 	[%rd51+147464], %f862;
	add.f32 	%f863, %f626, %f544;
	ld.global.nc.f32 	%f864, [%rd50+12];
	add.f32 	%f865, %f863, %f864;
	max.f32 	%f866, %f865, 0f00000000;
	st.global.f32 	[%rd51+12], %f866;
	add.f32 	%f867, %f634, %f544;
	ld.global.nc.f32 	%f868, [%rd50+6156];
	add.f32 	%f869, %f867, %f868;
	max.f32 	%f870, %f869, 0f00000000;
	st.global.f32 	[%rd51+6156], %f870;
	add.f32 	%f871, %f642, %f544;
	ld.global.nc.f32 	%f872, [%rd50+12300];
	add.f32 	%f873, %f871, %f872;
	max.f32 	%f874, %f873, 0f00000000;
	st.global.f32 	[%rd51+12300], %f874;
	add.f32 	%f875, %f650, %f544;
	ld.global.nc.f32 	%f876, [%rd50+18444];
	add.f32 	%f877, %f875, %f876;
	max.f32 	%f878, %f877, 0f00000000;
	st.global.f32 	[%rd51+18444], %f878;
	add.f32 	%f879, %f658, %f544;
	ld.global.nc.f32 	%f880, [%rd50+24588];
	add.f32 	%f881, %f879, %f880;
	max.f32 	%f882, %f881, 0f00000000;
	st.global.f32 	[%rd51+24588], %f882;
	add.f32 	%f883, %f666, %f544;
	ld.global.nc.f32 	%f884, [%rd50+61452];
	add.f32 	%f885, %f883, %f884;
	max.f32 	%f886, %f885, 0f00000000;
	st.global.f32 	[%rd51+61452], %f886;
	add.f32 	%f887, %f674, %f544;
	ld.global.nc.f32 	%f888, [%rd50+67596];
	add.f32 	%f889, %f887, %f888;
	max.f32 	%f890, %f889, 0f00000000;
	st.global.f32 	[%rd51+67596], %f890;
	add.f32 	%f891, %f682, %f544;
	ld.global.nc.f32 	%f892, [%rd50+73740];
	add.f32 	%f893, %f891, %f892;
	max.f32 	%f894, %f893, 0f00000000;
	st.global.f32 	[%rd51+73740], %f894;
	add.f32 	%f895, %f690, %f544;
	ld.global.nc.f32 	%f896, [%rd50+79884];
	add.f32 	%f897, %f895, %f896;
	max.f32 	%f898, %f897, 0f00000000;
	st.global.f32 	[%rd51+79884], %f898;
	add.f32 	%f899, %f698, %f544;
	ld.global.nc.f32 	%f900, [%rd50+86028];
	add.f32 	%f901, %f899, %f900;
	max.f32 	%f902, %f901, 0f00000000;
	st.global.f32 	[%rd51+86028], %f902;
	add.f32 	%f903, %f706, %f544;
	ld.global.nc.f32 	%f904, [%rd50+122892];
	add.f32 	%f905, %f903, %f904;
	max.f32 	%f906, %f905, 0f00000000;
	st.global.f32 	[%rd51+122892], %f906;
	add.f32 	%f907, %f714, %f544;
	ld.global.nc.f32 	%f908, [%rd50+129036];
	add.f32 	%f909, %f907, %f908;
	max.f32 	%f910, %f909, 0f00000000;
	st.global.f32 	[%rd51+129036], %f910;
	add.f32 	%f911, %f722, %f544;
	ld.global.nc.f32 	%f912, [%rd50+135180];
	add.f32 	%f913, %f911, %f912;
	max.f32 	%f914, %f913, 0f00000000;
	st.global.f32 	[%rd51+135180], %f914;
	add.f32 	%f915, %f730, %f544;
	ld.global.nc.f32 	%f916, [%rd50+141324];
	add.f32 	%f917, %f915, %f916;
	max.f32 	%f918, %f917, 0f00000000;
	st.global.f32 	[%rd51+141324], %f918;
	add.f32 	%f919, %f738, %f544;
	ld.global.nc.f32 	%f920, [%rd50+147468];
	add.f32 	%f921, %f919, %f920;
	max.f32 	%f922, %f921, 0f00000000;
	st.global.f32 	[%rd51+147468], %f922;
	add.s32 	%r82, %r82, 1;
	add.s32 	%r81, %r81, 512;
	add.s64 	%rd57, %rd57, 16;
	setp.ne.s32 	%p4, %r82, 3;
	@%p4 bra 	$L__BB0_7;
	ret;

}


// ===== COMPILED SASS (sm_100) =====

	.target	sm_100

	.elftype	@"ET_EXEC"


//--------------------- .note.nv.tkinfo           --------------------------
	.section	.note.nv.tkinfo,"",@"SHT_NOTE"
	.sectionflags	@"SHF_NOTE_NV_TKINFO"
	.tkinfo
        /*0018*/ 	.word	0x00000002
        /*0030*/ 	.string	""
        /*0030*/ 	.string	"ptxas"
        /*0030*/ 	.string	"Cuda compilation tools, release 13.0, V13.0.88"
        /*0030*/ 	.string	"Build cuda_13.0.r13.0/compiler.36424714_0"
        /*0030*/ 	.string	"-arch sm_100 -m 64 "



//--------------------- .note.nv.cuinfo           --------------------------
	.section	.note.nv.cuinfo,"",@"SHT_NOTE"
	.sectionflags	@"SHF_NOTE_NV_CUINFO"
        /*0018*/ 	.short	0x0002
        /*001a*/ 	.short	0x0064
        /*001c*/ 	.short	0x0082
	.zero		2


//--------------------- .nv.info                  --------------------------
	.section	.nv.info,"",@"SHT_CUDA_INFO"
	.align	4


	//----- nvinfo : EIATTR_REGCOUNT
	.align		4
        /*0000*/ 	.byte	0x04, 0x2f
        /*0002*/ 	.short	(.L_1 - .L_0)
	.align		4
.L_0:
        /*0004*/ 	.word	index@(my_kernel_kernel0)
        /*0008*/ 	.word	0x000000ec


	//----- nvinfo : EIATTR_FRAME_SIZE
	.align		4
.L_1:
        /*000c*/ 	.byte	0x04, 0x11
        /*000e*/ 	.short	(.L_3 - .L_2)
	.align		4
.L_2:
        /*0010*/ 	.word	index@(my_kernel_kernel0)
        /*0014*/ 	.word	0x000002d0


	//----- nvinfo : EIATTR_MIN_STACK_SIZE
	.align		4
.L_3:
        /*0018*/ 	.byte	0x04, 0x12
        /*001a*/ 	.short	(.L_5 - .L_4)
	.align		4
.L_4:
        /*001c*/ 	.word	index@(my_kernel_kernel0)
        /*0020*/ 	.word	0x000002d0
.L_5:


//--------------------- .nv.compat                --------------------------
	.section	.nv.compat,"",@"SHT_CUDA_COMPAT_INFO"
	.align	4
        /*0000*/ 	.byte	0x02, 0x09, 0x00, 0x00, 0x02, 0x02, 0x01, 0x00, 0x02, 0x05, 0x05, 0x00, 0x03, 0x07, 0x01, 0x01
        /*0010*/ 	.byte	0x02, 0x03, 0x00, 0x00, 0x02, 0x06, 0x01, 0x00, 0x04, 0x0b, 0x08, 0x00, 0x09, 0x00, 0x00, 0x00
        /*0020*/ 	.byte	0x00, 0x00, 0x00, 0x00


//--------------------- .nv.info.my_kernel_kernel0 --------------------------
	.section	.nv.info.my_kernel_kernel0,"",@"SHT_CUDA_INFO"
	.sectionflags	@""
	.align	4


	//----- nvinfo : EIATTR_CUDA_API_VERSION
	.align		4
        /*0000*/ 	.byte	0x04, 0x37
        /*0002*/ 	.short	(.L_7 - .L_6)
.L_6:
        /*0004*/ 	.word	0x00000082


	//----- nvinfo : EIATTR_KPARAM_INFO
	.align		4
.L_7:
        /*0008*/ 	.byte	0x04, 0x17
        /*000a*/ 	.short	(.L_9 - .L_8)
.L_8:
        /*000c*/ 	.word	0x00000000
        /*0010*/ 	.short	0x0004
        /*0012*/ 	.short	0x0020
        /*0014*/ 	.byte	0x00, 0xf5, 0x21, 0x00


	//----- nvinfo : EIATTR_KPARAM_INFO
	.align		4
.L_9:
        /*0018*/ 	.byte	0x04, 0x17
        /*001a*/ 	.short	(.L_11 - .L_10)
.L_10:
        /*001c*/ 	.word	0x00000000
        /*0020*/ 	.short	0x0003
        /*0022*/ 	.short	0x0018
        /*0024*/ 	.byte	0x00, 0xf5, 0x21, 0x00


	//----- nvinfo : EIATTR_KPARAM_INFO
	.align		4
.L_11:
        /*0028*/ 	.byte	0x04, 0x17
        /*002a*/ 	.short	(.L_13 - .L_12)
.L_12:
        /*002c*/ 	.word	0x00000000
        /*0030*/ 	.short	0x0002
        /*0032*/ 	.short	0x0010
        /*0034*/ 	.byte	0x00, 0xf5, 0x21, 0x00


	//----- nvinfo : EIATTR_KPARAM_INFO
	.align		4
.L_13:
        /*0038*/ 	.byte	0x04, 0x17
        /*003a*/ 	.short	(.L_15 - .L_14)
.L_14:
        /*003c*/ 	.word	0x00000000
        /*0040*/ 	.short	0x0001
        /*0042*/ 	.short	0x0008
        /*0044*/ 	.byte	0x00, 0xf5, 0x21, 0x00


	//----- nvinfo : EIATTR_KPARAM_INFO
	.align		4
.L_15:
        /*0048*/ 	.byte	0x04, 0x17
        /*004a*/ 	.short	(.L_17 - .L_16)
.L_16:
        /*004c*/ 	.word	0x00000000
        /*0050*/ 	.short	0x0000
        /*0052*/ 	.short	0x0000
        /*0054*/ 	.byte	0x00, 0xf5, 0x21, 0x00


	//----- nvinfo : EIATTR_SPARSE_MMA_MASK
	.align		4
.L_17:
        /*0058*/ 	.byte	0x03, 0x50
        /*005a*/ 	.short	0x0000


	//----- nvinfo : EIATTR_MAXREG_COUNT
	.align		4
        /*005c*/ 	.byte	0x03, 0x1b
        /*005e*/ 	.short	0x00ff


	//----- nvinfo : EIATTR_NUM_BARRIERS
	.align		4
        /*0060*/ 	.byte	0x02, 0x4c
        /*0062*/ 	.byte	0x01
	.zero		1


	//----- nvinfo : EIATTR_MERCURY_ISA_VERSION
	.align		4
        /*0064*/ 	.byte	0x03, 0x5f
        /*0066*/ 	.short	0x0101


	//----- nvinfo : EIATTR_VRC_CTA_INIT_COUNT
	.align		4
        /*0068*/ 	.byte	0x02, 0x4a
	.zero		1
	.zero		1


	//----- nvinfo : EIATTR_EXIT_INSTR_OFFSETS
	.align		4
        /*006c*/ 	.byte	0x04, 0x1c
        /*006e*/ 	.short	(.L_19 - .L_18)


	//   ....[0]....
.L_18:
        /*0070*/ 	.word	0x000037b0


	//----- nvinfo : EIATTR_CRS_STACK_SIZE
	.align		4
.L_19:
        /*0074*/ 	.byte	0x04, 0x1e
        /*0076*/ 	.short	(.L_21 - .L_20)
.L_20:
        /*0078*/ 	.word	0x00000000


	//----- nvinfo : EIATTR_CBANK_PARAM_SIZE
	.align		4
.L_21:
        /*007c*/ 	.byte	0x03, 0x19
        /*007e*/ 	.short	0x0028


	//----- nvinfo : EIATTR_PARAM_CBANK
	.align		4
        /*0080*/ 	.byte	0x04, 0x0a
        /*0082*/ 	.short	(.L_23 - .L_22)
	.align		4
.L_22:
        /*0084*/ 	.word	index@(.nv.constant0.my_kernel_kernel0)
        /*0088*/ 	.short	0x0380
        /*008a*/ 	.short	0x0028


	//----- nvinfo : EIATTR_SW_WAR
	.align		4
.L_23:
        /*008c*/ 	.byte	0x04, 0x36
        /*008e*/ 	.short	(.L_25 - .L_24)
.L_24:
        /*0090*/ 	.word	0x00000008
.L_25:


//--------------------- .nv.callgraph             --------------------------
	.section	.nv.callgraph,"",@"SHT_CUDA_CALLGRAPH"
	.align	4
	.sectionentsize	8
	.align		4
        /*0000*/ 	.word	0x00000000
	.align		4
        /*0004*/ 	.word	0xffffffff
	.align		4
        /*0008*/ 	.word	0x00000000
	.align		4
        /*000c*/ 	.word	0xfffffffe
	.align		4
        /*0010*/ 	.word	0x00000000
	.align		4
        /*0014*/ 	.word	0xfffffffd
	.align		4
        /*0018*/ 	.word	0x00000000
	.align		4
        /*001c*/ 	.word	0xfffffffc


//--------------------- .text.my_kernel_kernel0   --------------------------
	.section	.text.my_kernel_kernel0,"ax",@progbits
	.align	128
        .global         my_kernel_kernel0
        .type           my_kernel_kernel0,@function
        .size           my_kernel_kernel0,(.L_x_6 - my_kernel_kernel0)
        .other          my_kernel_kernel0,@"STO_CUDA_ENTRY STV_DEFAULT"
my_kernel_kernel0:
.text.my_kernel_kernel0:
[----:B------:R-:W0:Y:S01]  /*0000*/  LDC R1, c[0x0][0x37c] ;  /* 0x0000df00ff017b82 */ /* 0x000e220000000800 */
[----:B------:R-:W1:Y:S01]  /*0010*/  S2R R7, SR_TID.X ;  /* 0x0000000000077919 */ /* 0x000e620000002100 */
[----:B0-----:R-:W-:Y:S02]  /*0020*/  IADD3 R1, PT, PT, R1, -0x2d0, RZ ;  /* 0xfffffd3001017810 */ /* 0x001fe40007ffe0ff */
[----:B------:R-:W-:Y:S02]  /*0030*/  CS2R R182, SRZ ;  /* 0x0000000000b67805 */ /* 0x000fe4000001ff00 */
[----:B------:R-:W-:Y:S02]  /*0040*/  CS2R R178, SRZ ;  /* 0x0000000000b27805 */ /* 0x000fe4000001ff00 */
[----:B------:R-:W-:Y:S02]  /*0050*/  CS2R R174, SRZ ;  /* 0x0000000000ae7805 */ /* 0x000fe4000001ff00 */
[----:B------:R-:W-:Y:S01]  /*0060*/  CS2R R170, SRZ ;  /* 0x0000000000aa7805 */ /* 0x000fe2000001ff00 */
[----:B------:R0:W-:Y:S01]  /*0070*/  STL.128 [R1], RZ ;  /* 0x000000ff01007387 */ /* 0x0001e20000100c00 */
[----:B------:R-:W-:-:S02]  /*0080*/  CS2R R166, SRZ ;  /* 0x0000000000a67805 */ /* 0x000fc4000001ff00 */
[----:B------:R-:W-:Y:S02]  /*0090*/  CS2R R162, SRZ ;  /* 0x0000000000a27805 */ /* 0x000fe4000001ff00 */
[----:B------:R-:W-:Y:S01]  /*00a0*/  CS2R R158, SRZ ;  /* 0x00000000009e7805 */ /* 0x000fe2000001ff00 */
[----:B------:R0:W-:Y:S01]  /*00b0*/  STL.128 [R1+0x30], RZ ;  /* 0x000030ff01007387 */ /* 0x0001e20000100c00 */
[----:B------:R-:W-:Y:S02]  /*00c0*/  CS2R R154, SRZ ;  /* 0x00000000009a7805 */ /* 0x000fe4000001ff00 */
[----:B------:R-:W-:Y:S02]  /*00d0*/  CS2R R150, SRZ ;  /* 0x0000000000967805 */ /* 0x000fe4000001ff00 */
[----:B------:R-:W-:Y:S01]  /*00e0*/  CS2R R146, SRZ ;  /* 0x0000000000927805 */ /* 0x000fe2000001ff00 */
[----:B------:R0:W-:Y:S01]  /*00f0*/  STL.128 [R1+0x60], RZ ;  /* 0x000060ff01007387 */ /* 0x0001e20000100c00 */
        /* <DEDUP_REMOVED lines=17> */
[C---:B-1----:R-:W-:Y:S02]  /*0210*/  LOP3.LUT R0, R7.reuse, 0xff, RZ, 0xc0, !PT ;  /* 0x000000ff07007812 */ /* 0x042fe400078ec0ff */
[----:B------:R-:W-:Y:S02]  /*0220*/  CS2R R148, SRZ ;  /* 0x0000000000947805 */ /* 0x000fe4000001ff00 */
[----:B------:R-:W-:Y:S01]  /*0230*/  PRMT R2, R7, 0x9910, RZ ;  /* 0x0000991007027816 */ /* 0x000fe200000000ff */
[----:B------:R0:W-:Y:S01]  /*0240*/  STL.128 [R1+0x150], RZ ;  /* 0x000150ff01007387 */ /* 0x0001e20000100c00 */
[----:B------:R-:W-:Y:S01]  /*0250*/  CS2R R144, SRZ ;  /* 0x0000000000907805 */ /* 0x000fe2000001ff00 */
[----:B------:R-:W-:Y:S01]  /*0260*/  IMAD R0, R0, 0xcd, RZ ;  /* 0x000000cd00007824 */ /* 0x000fe200078e02ff */
[----:B------:R-:W-:Y:S01]  /*0270*/  CS2R R140, SRZ ;  /* 0x00000000008c7805 */ /* 0x000fe2000001ff00 */
[----:B------:R0:W-:Y:S01]  /*0280*/  STL.128 [R1+0x180], RZ ;  /* 0x000180ff01007387 */ /* 0x0001e20000100c00 */
[----:B------:R-:W-:-:S02]  /*0290*/  CS2R R136, SRZ ;  /* 0x0000000000887805 */ /* 0x000fc4000001ff00 */
[----:B------:R-:W-:Y:S02]  /*02a0*/  CS2R R132, SRZ ;  /* 0x0000000000847805 */ /* 0x000fe4000001ff00 */
[----:B------:R-:W-:Y:S01]  /*02b0*/  SHF.R.U32.HI R213, RZ, 0xa, R0 ;  /* 0x0000000affd57819 */ /* 0x000fe20000011600 */
[----:B------:R0:W-:Y:S01]  /*02c0*/  STL.128 [R1+0x1b0], RZ ;  /* 0x0001b0ff01007387 */ /* 0x0001e20000100c00 */
[----:B------:R-:W-:Y:S02]  /*02d0*/  LEA R0, R2, R2, 0x1 ;  /* 0x0000000202007211 */ /* 0x000fe400078e08ff */
[----:B------:R-:W-:Y:S02]  /*02e0*/  CS2R R128, SRZ ;  /* 0x0000000000807805 */ /* 0x000fe4000001ff00 */
[----:B------:R-:W-:Y:S01]  /*02f0*/  PRMT R3, R213, 0x9910, RZ ;  /* 0x00009910d5037816 */ /* 0x000fe200000000ff */
[----:B------:R0:W-:Y:S01]  /*0300*/  STL.128 [R1+0x1e0], RZ ;  /* 0x0001e0ff01007387 */ /* 0x0001e20000100c00 */
[----:B------:R-:W-:-:S02]  /*0310*/  IADD3 R2, PT, PT, R0, 0x1, RZ ;  /* 0x0000000100027810 */ /* 0x000fc40007ffe0ff */
[----:B------:R-:W-:Y:S02]  /*0320*/  CS2R R124, SRZ ;  /* 0x00000000007c7805 */ /* 0x000fe4000001ff00 */
[----:B------:R-:W-:Y:S01]  /*0330*/  IADD3 R5, PT, PT, R0, 0x2, RZ ;  /* 0x0000000200057810 */ /* 0x000fe20007ffe0ff */
[----:B------:R0:W-:Y:S01]  /*0340*/  STL.128 [R1+0x210], RZ ;  /* 0x000210ff01007387 */ /* 0x0001e20000100c00 */
[----:B------:R-:W-:Y:S02]  /*0350*/  MOV R0, R3 ;  /* 0x0000000300007202 */ /* 0x000fe40000000f00 */
[----:B------:R-:W-:Y:S02]  /*0360*/  CS2R R122, SRZ ;  /* 0x00000000007a7805 */ /* 0x000fe4000001ff00 */
[----:B------:R-:W-:Y:S01]  /*0370*/  LOP3.LUT R3, R2, 0xff, RZ, 0xc0, !PT ;  /* 0x000000ff02037812 */ /* 0x000fe200078ec0ff */
[----:B------:R0:W-:Y:S01]  /*0380*/  STL.128 [R1+0x240], RZ ;  /* 0x000240ff01007387 */ /* 0x0001e20000100c00 */
[----:B------:R-:W-:-:S02]  /*0390*/  LOP3.LUT R4, R5, 0xff, RZ, 0xc0, !PT ;  /* 0x000000ff05047812 */ /* 0x000fc400078ec0ff */
[----:B------:R-:W-:Y:S02]  /*03a0*/  CS2R R118, SRZ ;  /* 0x0000000000767805 */ /* 0x000fe4000001ff00 */
[----:B------:R-:W-:Y:S01]  /*03b0*/  LEA R0, R0, R0, 0x2 ;  /* 0x0000000000007211 */ /* 0x000fe200078e10ff */
[----:B------:R-:W-:Y:S01]  /*03c0*/  IMAD R3, R3, 0x89, RZ ;  /* 0x0000008903037824 */ /* 0x000fe200078e02ff */
[----:B------:R0:W-:Y:S01]  /*03d0*/  STL.128 [R1+0x270], RZ ;  /* 0x000270ff01007387 */ /* 0x0001e20000100c00 */
[----:B------:R-:W-:Y:S01]  /*03e0*/  IMAD R4, R4, 0x89, RZ ;  /* 0x0000008904047824 */ /* 0x000fe200078e02ff */
[----:B------:R-:W-:Y:S02]  /*03f0*/  IADD3 R0, PT, PT, RZ, -R0, RZ ;  /* 0x80000000ff007210 */ /* 0x000fe40007ffe0ff */
[----:B------:R-:W-:Y:S02]  /*0400*/  CS2R R114, SRZ ;  /* 0x0000000000727805 */ /* 0x000fe4000001ff00 */
[----:B------:R-:W-:Y:S01]  /*0410*/  SHF.R.U32.HI R214, RZ, 0xb, R3 ;  /* 0x0000000bffd67819 */ /* 0x000fe20000011603 */
[----:B------:R0:W-:Y:S01]  /*0420*/  STL.128 [R1+0x2a0], RZ ;  /* 0x0002a0ff01007387 */ /* 0x0001e20000100c00 */
[----:B------:R-:W-:-:S02]  /*0430*/  SHF.R.U32.HI R215, RZ, 0xb, R4 ;  /* 0x0000000bffd77819 */ /* 0x000fc40000011604 */
[----:B------:R-:W-:Y:S02]  /*0440*/  CS2R R110, SRZ ;  /* 0x00000000006e7805 */ /* 0x000fe4000001ff00 */
[----:B------:R-:W-:Y:S01]  /*0450*/  PRMT R184, R0, 0x7710, RZ ;  /* 0x0000771000b87816 */ /* 0x000fe200000000ff */
[----:B------:R0:W-:Y:S01]  /*0460*/  STL.128 [R1+0x10], RZ ;  /* 0x000010ff01007387 */ /* 0x0001e20000100c00 */
[----:B------:R-:W-:Y:S02]  /*0470*/  PRMT R4, R214, 0x9910, RZ ;  /* 0x00009910d6047816 */ /* 0x000fe400000000ff */
[----:B------:R-:W-:Y:S02]  /*0480*/  CS2R R106, SRZ ;  /* 0x00000000006a7805 */ /* 0x000fe4000001ff00 */
[----:B------:R-:W-:Y:S01]  /*0490*/  PRMT R6, R215, 0x9910, RZ ;  /* 0x00009910d7067816 */ /* 0x000fe200000000ff */
[----:B------:R0:W-:Y:S01]  /*04a0*/  STL.128 [R1+0x40], RZ ;  /* 0x000040ff01007387 */ /* 0x0001e20000100c00 */
[----:B------:R-:W-:-:S02]  /*04b0*/  IADD3 R184, PT, PT, R184, R7, RZ ;  /* 0x00000007b8b87210 */ /* 0x000fc40007ffe0ff */
[----:B------:R-:W-:Y:S02]  /*04c0*/  CS2R R102, SRZ ;  /* 0x0000000000667805 */ /* 0x000fe4000001ff00 */
[----:B------:R-:W-:Y:S01]  /*04d0*/  LEA R4, R4, -R4, 0x4 ;  /* 0x8000000404047211 */ /* 0x000fe200078e20ff */
[----:B------:R0:W-:Y:S01]  /*04e0*/  STL.128 [R1+0x70], RZ ;  /* 0x000070ff01007387 */ /* 0x0001e20000100c00 */
[----:B------:R-:W-:Y:S02]  /*04f0*/  LOP3.LUT R0, R184, 0xffff, RZ, 0xc0, !PT ;  /* 0x0000ffffb8007812 */ /* 0x000fe400078ec0ff */
[----:B------:R-:W-:Y:S02]  /*0500*/  CS2R R98, SRZ ;  /* 0x0000000000627805 */ /* 0x000fe4000001ff00 */
[----:B------:R-:W-:Y:S01]  /*0510*/  LEA R6, R6, -R6, 0x4 ;  /* 0x8000000606067211 */ /* 0x000fe200078e20ff */
[----:B------:R0:W-:Y:S01]  /*0520*/  STL.128 [R1+0xa0], RZ ;  /* 0x0000a0ff01007387 */ /* 0x0001e20000100c00 */
[----:B------:R-:W-:-:S02]  /*0530*/  PRMT R3, R1, 0x3340, R1 ;  /* 0x0000334001037816 */ /* 0x000fc40000000001 */
[----:B------:R-:W-:Y:S02]  /*0540*/  CS2R R94, SRZ ;  /* 0x00000000005e7805 */ /* 0x000fe4000001ff00 */
[----:B------:R-:W-:Y:S01]  /*0550*/  PRMT R0, R213, 0x3340, R0 ;  /* 0x00003340d5007816 */ /* 0x000fe20000000000 */
[----:B------:R0:W-:Y:S01]  /*0560*/  STL.128 [R1+0xd0], RZ ;  /* 0x0000d0ff01007387 */ /* 0x0001e20000100c00 */
[----:B------:R-:W-:Y:S02]  /*0570*/  IADD3 R4, PT, PT, RZ, -R4, RZ ;  /* 0x80000004ff047210 */ /* 0x000fe40007ffe0ff */
[----:B------:R-:W-:Y:S02]  /*0580*/  CS2R R90, SRZ ;  /* 0x00000000005a7805 */ /* 0x000fe4000001ff00 */
[----:B------:R-:W-:Y:S01]  /*0590*/  IADD3 R6, PT, PT, RZ, -R6, RZ ;  /* 0x80000006ff067210 */ /* 0x000fe20007ffe0ff */
[----:B------:R0:W-:Y:S01]  /*05a0*/  STL.128 [R1+0x100], RZ ;  /* 0x000100ff01007387 */ /* 0x0001e20000100c00 */
[----:B------:R-:W-:Y:S01]  /*05b0*/  PRMT R3, R0, 0x5410, R3 ;  /* 0x0000541000037816 */ /* 0x000fe20000000003 */
[----:B------:R-:W-:Y:S01]  /*05c0*/  HFMA2 R0, -RZ, RZ, 2.288818359375e-05, 0.00042724609375 ;  /* 0x01800f00ff007431 */ /* 0x000fe200000001ff */
[----:B------:R-:W-:Y:S01]  /*05d0*/  PRMT R185, R4, 0x7710, RZ ;  /* 0x0000771004b97816 */ /* 0x000fe200000000ff */
[----:B------:R0:W-:Y:S01]  /*05e0*/  STL.128 [R1+0x130], RZ ;  /* 0x000130ff01007387 */ /* 0x0001e20000100c00 */
[----:B------:R-:W-:-:S02]  /*05f0*/  PRMT R186, R6, 0x7710, RZ ;  /* 0x0000771006ba7816 */ /* 0x000fc400000000ff */
[----:B------:R-:W-:Y:S02]  /*0600*/  CS2R R86, SRZ ;  /* 0x0000000000567805 */ /* 0x000fe4000001ff00 */
[----:B------:R-:W-:Y:S01]  /*0610*/  IADD3 R185, PT, PT, R2, R185, RZ ;  /* 0x000000b902b97210 */ /* 0x000fe20007ffe0ff */
[----:B------:R0:W-:Y:S01]  /*0620*/  STL.128 [R1+0x160], RZ ;  /* 0x000160ff01007387 */ /* 0x0001e20000100c00 */
[----:B------:R-:W-:Y:S02]  /*0630*/  IADD3 R186, PT, PT, R5, R186, RZ ;  /* 0x000000ba05ba7210 */ /* 0x000fe40007ffe0ff */
[----:B------:R-:W-:Y:S02]  /*0640*/  CS2R R82, SRZ ;  /* 0x0000000000527805 */ /* 0x000fe4000001ff00 */
[----:B------:R-:W-:Y:S01]  /*0650*/  LOP3.LUT R218, R184, 0xff, RZ, 0xc0, !PT ;  /* 0x000000ffb8da7812 */ /* 0x000fe200078ec0ff */
[----:B------:R0:W-:Y:S01]  /*0660*/  STL.128 [R1+0x190], RZ ;  /* 0x000190ff01007387 */ /* 0x0001e20000100c00 */
[----:B------:R-:W-:Y:S01]  /*0670*/  SHF.L.U32 R185, R185, 0x7, RZ ;  /* 0x00000007b9b97819 */ /* 0x000fe200000006ff */
[----:B------:R-:W-:Y:S01]  /*0680*/  IDP.2A.LO.U16.U8 R3, R0, R3, RZ ;  /* 0x0000000300037226 */ /* 0x000fe200000010ff */
[----:B------:R-:W-:Y:S01]  /*0690*/  SHF.L.U32 R186, R186, 0x7, RZ ;  /* 0x00000007baba7819 */ /* 0x000fe200000006ff */
[----:B------:R0:W-:Y:S01]  /*06a0*/  STL.128 [R1+0x1c0], RZ ;  /* 0x0001c0ff01007387 */ /* 0x0001e20000100c00 */
[----:B------:R-:W-:-:S02]  /*06b0*/  IADD3 R0, PT, PT, R1, 0x150, RZ ;  /* 0x0000015001007810 */ /* 0x000fc40007ffe0ff */
[----:B------:R-:W-:Y:S02]  /*06c0*/  CS2R R78, SRZ ;  /* 0x00000000004e7805 */ /* 0x000fe4000001ff00 */
[----:B------:R-:W-:Y:S01]  /*06d0*/  MOV R2, RZ ;  /* 0x000000ff00027202 */ /* 0x000fe20000000f00 */
        /* <DEDUP_REMOVED lines=65> */
[----:B------:R-:W-:Y:S01]  /*0af0*/  IMAD R213, R213, 0xf00, RZ ;  /* 0x00000f00d5d57824 */ /* 0x000fe200078e02ff */
[----:B------:R-:W-:Y:S01]  /*0b00*/  LOP3.LUT R219, R185, 0x7f80, RZ, 0xe2, !PT ;  /* 0x00007f80b9db7812 */ /* 0x000fe200078ee2ff */
[----:B------:R-:W-:Y:S01]  /*0b10*/  IMAD R214, R214, 0xf00, RZ ;  /* 0x00000f00d6d67824 */ /* 0x000fe200078e02ff */
[----:B------:R0:W-:Y:S01]  /*0b20*/  STL.128 [R1+0x260], RZ ;  /* 0x000260ff01007387 */ /* 0x0001e20000100c00 */
[----:B------:R-:W-:Y:S01]  /*0b30*/  IMAD R215, R215, 0xf00, RZ ;  /* 0x00000f00d7d77824 */ /* 0x000fe200078e02ff */
[----:B------:R-:W-:Y:S01]  /*0b40*/  LOP3.LUT R220, R186, 0x7f80, RZ, 0xe2, !PT ;  /* 0x00007f80badc7812 */ /* 0x000fe200078ee2ff */
[----:B------:R-:W-:Y:S01]  /*0b50*/  IMAD R218, R218, 0x180, RZ ;  /* 0x00000180dada7824 */ /* 0x000fe200078e02ff */
[----:B------:R0:W-:Y:S01]  /*0b60*/  STL.128 [R1+0x290], RZ ;  /* 0x000290ff01007387 */ /* 0x0001e20000100c00 */
[----:B------:R-:W1:Y:S03]  /*0b70*/  LDCU.64 UR8, c[0x0][0x358] ;  /* 0x00006b00ff0877ac */ /* 0x000e660008000a00 */
[----:B------:R0:W-:Y:S02]  /*0b80*/  STL.128 [R1+0x2c0], RZ ;  /* 0x0002c0ff01007387 */ /* 0x0001e40000100c00 */
.L_x_3:
[----:B--2---:R-:W2:Y:S01]  /*0b90*/  S2R R212, SR_CTAID.X ;  /* 0x0000000000d47919 */ /* 0x004ea20000002500 */
[----:B------:R-:W3:Y:S01]  /*0ba0*/  LDC.64 R200, c[0x0][0x388] ;  /* 0x0000e200ffc87b82 */ /* 0x000ee20000000a00 */
[----:B------:R-:W4:Y:S01]  /*0bb0*/  S2R R221, SR_TID.X ;  /* 0x0000000000dd7919 */ /* 0x000f220000002100 */
[----:B--2---:R-:W-:-:S04]  /*0bc0*/  SHF.L.U32 R184, R212, 0x8, RZ ;  /* 0x00000008d4b87819 */ /* 0x004fc800000006ff */
[----:B------:R-:W-:-:S04]  /*0bd0*/  LOP3.LUT R184, R184, 0x100, RZ, 0xc0, !PT ;  /* 0x00000100b8b87812 */ /* 0x000fc800078ec0ff */
[----:B----4-:R-:W-:-:S04]  /*0be0*/  LEA R185, R221, R184, 0x2 ;  /* 0x000000b8ddb97211 */ /* 0x010fc800078e10ff */
[----:B------:R-:W-:-:S05]  /*0bf0*/  LEA R185, R2, R185, 0xb ;  /* 0x000000b902b97211 */ /* 0x000fca00078e58ff */
[----:B---3--:R-:W-:-:S05]  /*0c00*/  IMAD.WIDE.U32 R200, R185, 0x4, R200 ;  /* 0x00000004b9c87825 */ /* 0x008fca00078e00c8 */
[----:B-1----:R1:W5:Y:S04]  /*0c10*/  LDG.E.128.CONSTANT R184, desc[UR8][R200.64] ;  /* 0x00000008c8b87981 */ /* 0x002368000c1e9d00 */
[----:B------:R1:W5:Y:S04]  /*0c20*/  LDG.E.128.CONSTANT R188, desc[UR8][R200.64+0x800] ;  /* 0x00080008c8bc7981 */ /* 0x000368000c1e9d00 */
[----:B------:R1:W5:Y:S04]  /*0c30*/  LDG.E.128.CONSTANT R192, desc[UR8][R200.64+0x1000] ;  /* 0x00100008c8c07981 */ /* 0x000368000c1e9d00 */
[----:B------:R1:W5:Y:S01]  /*0c40*/  LDG.E.128.CONSTANT R196, desc[UR8][R200.64+0x1800] ;  /* 0x00180008c8c47981 */ /* 0x000362000c1e9d00 */
[----:B------:R-:W-:Y:S01]  /*0c50*/  BAR.SYNC.DEFER_BLOCKING 0x0 ;  /* 0x0000000000007b1d */ /* 0x000fe20000010000 */
[----:B------:R-:W-:-:S05]  /*0c60*/  ISETP.GT.U32.AND P0, PT, R221, 0xe, PT ;  /* 0x0000000edd00780c */ /* 0x000fca0003f04070 */
[----:B------:R-:W-:Y:S08]  /*0c70*/  BSSY.RECONVERGENT B0, `(.L_x_0) ;  /* 0x0000038000007945 */ /* 0x000ff00003800200 */
[----:B-1----:R-:W-:Y:S05]  /*0c80*/  @P0 BRA `(.L_x_1) ;  /* 0x0000000000d80947 */ /* 0x002fea0003800000 */
[----:B------:R-:W1:Y:S01]  /*0c90*/  S2UR UR5, SR_CTAID.X ;  /* 0x00000000000579c3 */ /* 0x000e620000002500 */
[----:B------:R-:W2:Y:S01]  /*0ca0*/  LDCU.64 UR6, c[0x0][0x380] ;  /* 0x00007000ff0677ac */ /* 0x000ea20008000a00 */
[----:B------:R-:W-:-:S06]  /*0cb0*/  SHF.L.U32 R202, R2, 0x2, RZ ;  /* 0x0000000202ca7819 */ /* 0x000fcc00000006ff */
[----:B------:R-:W3:Y:S01]  /*0cc0*/  LDC.64 R200, c[0x0][0x380] ;  /* 0x0000e000ffc87b82 */ /* 0x000ee20000000a00 */
[----:B-1----:R-:W-:Y:S02]  /*0cd0*/  USHF.L.U32 UR4, UR5, 0x1e, URZ ;  /* 0x0000001e05047899 */ /* 0x002fe400080006ff */
[----:B------:R-:W-:Y:S02]  /*0ce0*/  USHF.R.U32.HI UR5, URZ, 0x2, UR5 ;  /* 0x00000002ff057899 */ /* 0x000fe40008011605 */
[----:B------:R-:W-:-:S04]  /*0cf0*/  USHF.R.S32.HI UR4, URZ, 0x1f, UR4 ;  /* 0x0000001fff047899 */ /* 0x000fc80008011404 */
[----:B------:R-:W-:-:S04]  /*0d00*/  ULOP3.LUT UR4, UR4, 0x780, URZ, 0xc0, !UPT ;  /* 0x0000078004047892 */ /* 0x000fc8000f8ec0ff */
[----:B------:R-:W-:-:S06]  /*0d10*/  UIMAD UR4, UR5, 0x2d00, UR4 ;  /* 0x00002d00050478a4 */ /* 0x000fcc000f8e0204 */
[----:B------:R-:W-:Y:S02]  /*0d20*/  IADD3 R211, P5, P6, R218, UR4, R213 ;  /* 0x00000004dad37c10 */ /* 0x000fe4000febe0d5 */
[C-C-:B------:R-:W-:Y:S02]  /*0d30*/  IADD3 R209, P4, P0, R219.reuse, UR4, R214.reuse ;  /* 0x00000004dbd17c10 */ /* 0x140fe4000f89e0d6 */
[----:B------:R-:W-:Y:S02]  /*0d40*/  IADD3 R207, P2, P3, R220, UR4, R215 ;  /* 0x00000004dccf7c10 */ /* 0x000fe4000fb5e0d7 */
[----:B------:R-:W-:Y:S02]  /*0d50*/  IADD3 R208, P1, PT, R202, R211, RZ ;  /* 0x000000d3cad07210 */ /* 0x000fe40007f3e0ff */
[----:B------:R-:W-:Y:S02]  /*0d60*/  IADD3.X R211, PT, PT, RZ, RZ, RZ, P5, P6 ;  /* 0x000000ffffd37210 */ /* 0x000fe40002fec4ff */
[----:B------:R-:W-:-:S02]  /*0d70*/  IADD3 R203, PT, PT, R219, UR4, R214 ;  /* 0x00000004dbcb7c10 */ /* 0x000fc4000fffe0d6 */
[----:B------:R-:W-:Y:S02]  /*0d80*/  IADD3 R205, PT, PT, R220, UR4, R215 ;  /* 0x00000004dccd7c10 */ /* 0x000fe4000fffe0d7 */
[C---:B------:R-:W-:Y:S02]  /*0d90*/  IADD3 R206, P5, PT, R202.reuse, R209, RZ ;  /* 0x000000d1cace7210 */ /* 0x040fe40007fbe0ff */
[----:B------:R-:W-:Y:S02]  /*0da0*/  IADD3 R204, P6, PT, R202, R207, RZ ;  /* 0x000000cfcacc7210 */ /* 0x000fe40007fde0ff */
[----:B------:R-:W-:Y:S02]  /*0db0*/  IADD3.X R209, PT, PT, RZ, RZ, RZ, P4, P0 ;  /* 0x000000ffffd17210 */ /* 0x000fe400027e04ff */
[----:B------:R-:W-:Y:S02]  /*0dc0*/  IADD3.X R207, PT, PT, RZ, RZ, RZ, P2, P3 ;  /* 0x000000ffffcf7210 */ /* 0x000fe400017e64ff */
[----:B------:R-:W-:-:S02]  /*0dd0*/  IADD3 R227, PT, PT, R3, UR4, R202 ;  /* 0x0000000403e37c10 */ /* 0x000fc4000fffe0ca */
[C---:B------:R-:W-:Y:S02]  /*0de0*/  IADD3 R203, PT, PT, R202.reuse, R203, RZ ;  /* 0x000000cbcacb7210 */ /* 0x040fe40007ffe0ff */
[----:B------:R-:W-:Y:S01]  /*0df0*/  IADD3.X R211, PT, PT, RZ, R211, RZ, P1, !PT ;  /* 0x000000d3ffd37210 */ /* 0x000fe20000ffe4ff */
[--C-:B---3--:R-:W-:Y:S01]  /*0e00*/  IMAD.WIDE.U32 R226, R227, 0x4, R200.reuse ;  /* 0x00000004e3e27825 */ /* 0x108fe200078e00c8 */
[----:B------:R-:W-:Y:S02]  /*0e10*/  IADD3 R205, PT, PT, R202, R205, RZ ;  /* 0x000000cdcacd7210 */ /* 0x000fe40007ffe0ff */
[----:B------:R-:W-:Y:S01]  /*0e20*/  IADD3.X R209, PT, PT, RZ, R209, RZ, P5, !PT ;  /* 0x000000d1ffd17210 */ /* 0x000fe20002ffe4ff */
[--C-:B------:R-:W-:Y:S01]  /*0e30*/  IMAD.WIDE.U32 R228, R203, 0x4, R200.reuse ;  /* 0x00000004cbe47825 */ /* 0x100fe200078e00c8 */
[----:B------:R-:W-:Y:S02]  /*0e40*/  IADD3.X R207, PT, PT, RZ, R207, RZ, P6, !PT ;  /* 0x000000cfffcf7210 */ /* 0x000fe400037fe4ff */
[----:B--2---:R-:W-:Y:S01]  /*0e50*/  LEA R224, P0, R208, UR6, 0x2 ;  /* 0x00000006d0e07c11 */ /* 0x004fe2000f8010ff */
[----:B------:R-:W-:Y:S01]  /*0e60*/  IMAD.WIDE.U32 R230, R205, 0x4, R200 ;  /* 0x00000004cde67825 */ /* 0x000fe200078e00c8 */
[----:B------:R-:W-:Y:S01]  /*0e70*/  LEA R222, P1, R206, UR6, 0x2 ;  /* 0x00000006cede7c11 */ /* 0x000fe2000f8210ff */
[----:B------:R-:W2:Y:S01]  /*0e80*/  LDG.E.CONSTANT R200, desc[UR8][R226.64] ;  /* 0x00000008e2c87981 */ /* 0x000ea2000c1e9900 */
[----:B------:R-:W-:-:S02]  /*0e90*/  LEA R216, P2, R204, UR6, 0x2 ;  /* 0x00000006ccd87c11 */ /* 0x000fc4000f8410ff */
[----:B------:R-:W-:Y:S02]  /*0ea0*/  LEA.HI.X R225, R208, UR7, R211, 0x2, P0 ;  /* 0x00000007d0e17c11 */ /* 0x000fe400080f14d3 */
[----:B------:R-:W-:Y:S01]  /*0eb0*/  LEA.HI.X R223, R206, UR7, R209, 0x2, P1 ;  /* 0x00000007cedf7c11 */ /* 0x000fe200088f14d1 */
[----:B------:R-:W3:Y:S01]  /*0ec0*/  LDG.E.CONSTANT R208, desc[UR8][R230.64] ;  /* 0x00000008e6d07981 */ /* 0x000ee2000c1e9900 */
[----:B------:R-:W-:-:S03]  /*0ed0*/  LEA.HI.X R217, R204, UR7, R207, 0x2, P2 ;  /* 0x00000007ccd97c11 */ /* 0x000fc600090f14cf */
[----:B------:R-:W2:Y:S04]  /*0ee0*/  LDG.E.CONSTANT R201, desc[UR8][R224.64+0x4] ;  /* 0x00000408e0c97981 */ /* 0x000ea8000c1e9900 */
[----:B------:R-:W2:Y:S04]  /*0ef0*/  LDG.E.CONSTANT R202, desc[UR8][R224.64+0x8] ;  /* 0x00000808e0ca7981 */ /* 0x000ea8000c1e9900 */
[----:B------:R1:W2:Y:S04]  /*0f00*/  LDG.E.CONSTANT R203, desc[UR8][R224.64+0xc] ;  /* 0x00000c08e0cb7981 */ /* 0x0002a8000c1e9900 */
[----:B------:R-:W4:Y:S04]  /*0f10*/  LDG.E.CONSTANT R205, desc[UR8][R222.64+0x4] ;  /* 0x00000408decd7981 */ /* 0x000f28000c1e9900 */
[----:B------:R-:W4:Y:S04]  /*0f20*/  LDG.E.CONSTANT R206, desc[UR8][R222.64+0x8] ;  /* 0x00000808dece7981 */ /* 0x000f28000c1e9900 */
[----:B------:R-:W4:Y:S04]  /*0f30*/  LDG.E.CONSTANT R207, desc[UR8][R222.64+0xc] ;  /* 0x00000c08decf7981 */ /* 0x000f28000c1e9900 */
[----:B------:R-:W3:Y:S04]  /*0f40*/  LDG.E.CONSTANT R209, desc[UR8][R216.64+0x4] ;  /* 0x00000408d8d17981 */ /* 0x000ee8000c1e9900 */
[----:B------:R-:W3:Y:S04]  /*0f50*/  LDG.E.CONSTANT R210, desc[UR8][R216.64+0x8] ;  /* 0x00000808d8d27981 */ /* 0x000ee8000c1e9900 */
[----:B------:R-:W3:Y:S04]  /*0f60*/  LDG.E.CONSTANT R211, desc[UR8][R216.64+0xc] ;  /* 0x00000c08d8d37981 */ /* 0x000ee8000c1e9900 */
[----:B------:R-:W4:Y:S01]  /*0f70*/  LDG.E.CONSTANT R204, desc[UR8][R228.64] ;  /* 0x00000008e4cc7981 */ /* 0x000f22000c1e9900 */
[----:B------:R-:W0:Y:S01]  /*0f80*/  S2R R233, SR_CgaCtaId ;  /* 0x0000000000e97919 */ /* 0x000e220000008800 */
[----:B-1----:R-:W-:-:S04]  /*0f90*/  MOV R224, 0x400 ;  /* 0x0000040000e07802 */ /* 0x002fc80000000f00 */
[----:B0-----:R-:W-:-:S05]  /*0fa0*/  LEA R224, R233, R224, 0x18 ;  /* 0x000000e0e9e07211 */ /* 0x001fca00078ec0ff */
[----:B------:R-:W-:-:S05]  /*0fb0*/  IMAD R224, R221, 0x30, R224 ;  /* 0x00000030dde07824 */ /* 0x000fca00078e02e0 */
[----:B--2---:R1:W-:Y:S04]  /*0fc0*/  STS.128 [R224], R200 ;  /* 0x000000c8e0007388 */ /* 0x0043e80000000c00 */
[----:B---3--:R1:W-:Y:S04]  /*0fd0*/  STS.128 [R224+0x20], R208 ;  /* 0x000020d0e0007388 */ /* 0x0083e80000000c00 */
[----:B----4-:R1:W-:Y:S02]  /*0fe0*/  STS.128 [R224+0x10], R204 ;  /* 0x000010cce0007388 */ /* 0x0103e40000000c00 */
.L_x_1:
[----:B------:R-:W-:Y:S05]  /*0ff0*/  BSYNC.RECONVERGENT B0 ;  /* 0x0000000000007941 */ /* 0x000fea0003800200 */
.L_x_0:
[----:B------:R-:W2:Y:S01]  /*1000*/  S2UR UR6, SR_CgaCtaId ;  /* 0x00000000000679c3 */ /* 0x000ea20000008800 */
[----:B------:R-:W-:Y:S02]  /*1010*/  UMOV UR5, 0x400 ;  /* 0x0000040000057882 */ /* 0x000fe40000000000 */
[----:B------:R-:W-:-:S04]  /*1020*/  UIADD3 UR4, UPT, UPT, UR5, 0x2d0, URZ ;  /* 0x000002d005047890 */ /* 0x000fc8000fffe0ff */
[----:B--2---:R-:W-:-:S06]  /*1030*/  ULEA UR4, UR6, UR4, 0x18 ;  /* 0x0000000406047291 */ /* 0x004fcc000f8ec0ff */
[----:B------:R-:W-:Y:S01]  /*1040*/  LEA R221, R221, UR4, 0x4 ;  /* 0x00000004dddd7c11 */ /* 0x000fe2000f8e20ff */
[----:B------:R-:W-:-:S03]  /*1050*/  ULEA UR4, UR6, UR5, 0x18 ;  /* 0x0000000506047291 */ /* 0x000fc6000f8ec0ff */
[----:B-1----:R-:W-:Y:S01]  /*1060*/  IADD3 R200, PT, PT, R221, 0x8, RZ ;  /* 0x00000008ddc87810 */ /* 0x002fe20007ffe0ff */
[----:B-----5:R1:W-:Y:S01]  /*1070*/  STS.128 [R221], R184 ;  /* 0x000000b8dd007388 */ /* 0x0203e20000000c00 */
[----:B------:R-:W-:Y:S01]  /*1080*/  UIADD3 UR4, UPT, UPT, UR4, 0x160, URZ ;  /* 0x0000016004047890 */ /* 0x000fe2000fffe0ff */
[----:B------:R-:W-:Y:S02]  /*1090*/  UMOV UR5, 0x8 ;  /* 0x0000000800057882 */ /* 0x000fe40000000000 */
[----:B------:R1:W-:Y:S04]  /*10a0*/  STS.128 [R221+0x400], R188 ;  /* 0x000400bcdd007388 */ /* 0x0003e80000000c00 */
[----:B------:R1:W-:Y:S04]  /*10b0*/  STS.128 [R221+0x800], R192 ;  /* 0x000800c0dd007388 */ /* 0x0003e80000000c00 */
[----:B------:R1:W-:Y:S01]  /*10c0*/  STS.128 [R221+0xc00], R196 ;  /* 0x000c00c4dd007388 */ /* 0x0003e20000000c00 */
[----:B------:R-:W-:Y:S06]  /*10d0*/  BAR.SYNC.DEFER_BLOCKING 0x0 ;  /* 0x0000000000007b1d */ /* 0x000fec0000010000 */
.L_x_2:
[----:B-1----:R-:W-:Y:S01]  /*10e0*/  LDS.64 R186, [R200+-0x8] ;  /* 0xfffff800c8ba7984 */ /* 0x002fe20000000a00 */
[----:B------:R-:W-:-:S03]  /*10f0*/  UIADD3 UR5, UPT, UPT, UR5, 0x400, URZ ;  /* 0x0000040005057890 */ /* 0x000fc6000fffe0ff */
[----:B------:R1:W-:Y:S01]  /*1100*/  LDS.64 R184, [R200] ;  /* 0x00000000c8b87984 */ /* 0x0003e20000000a00 */
[----:B------:R-:W-:-:S03]  /*1110*/  UISETP.NE.AND UP0, UPT, UR5, 0x1008, UPT ;  /* 0x000010080500788c */ /* 0x000fc6000bf05270 */
[----:B------:R-:W2:Y:S04]  /*1120*/  LDS R188, [UR4+-0x150] ;  /* 0xfffeb004ffbc7984 */ /* 0x000ea80008000800 */
[----:B------:R-:W3:Y:S01]  /*1130*/  LDS R190, [UR4+-0x120] ;  /* 0xfffee004ffbe7984 */ /* 0x000ee20008000800 */
[----:B-1----:R-:W-:-:S03]  /*1140*/  IADD3 R200, PT, PT, R200, 0x400, RZ ;  /* 0x00000400c8c87810 */ /* 0x002fc60007ffe0ff */
[----:B------:R-:W1:Y:S04]  /*1150*/  LDS R192, [UR4+-0xf0] ;  /* 0xffff1004ffc07984 */ /* 0x000e680008000800 */
[----:B------:R-:W4:Y:S04]  /*1160*/  LDS R194, [UR4+-0xc0] ;  /* 0xffff4004ffc27984 */ /* 0x000f280008000800 */
[----:B------:R-:W5:Y:S04]  /*1170*/  LDS R196, [UR4+-0x90] ;  /* 0xffff7004ffc47984 */ /* 0x000f680008000800 */
[----:B------:R-:W0:Y:S04]  /*1180*/  LDS R198, [UR4+-0x60] ;  /* 0xffffa004ffc67984 */ /* 0x000e280008000800 */
[----:B------:R-:W0:Y:S04]  /*1190*/  LDS R202, [UR4+-0x30] ;  /* 0xffffd004ffca7984 */ /* 0x000e280008000800 */
[----:B------:R-:W0:Y:S04]  /*11a0*/  LDS R204, [UR4] ;  /* 0x00000004ffcc7984 */ /* 0x000e280008000800 */
[----:B------:R-:W0:Y:S04]  /*11b0*/  LDS R206, [UR4+0x30] ;  /* 0x00003004ffce7984 */ /* 0x000e280008000800 */
[----:B------:R-:W0:Y:S01]  /*11c0*/  LDS R189, [UR4+-0x160] ;  /* 0xfffea004ffbd7984 */ /* 0x000e220008000800 */
[-C--:B--2---:R-:W-:Y:S01]  /*11d0*/  FFMA R64, R186, R188.reuse, R64 ;  /* 0x000000bcba407223 */ /* 0x084fe20000000040 */
[----:B------:R-:W-:Y:S01]  /*11e0*/  FFMA R65, R188, R187, R65 ;  /* 0x000000bbbc417223 */ /* 0x000fe20000000041 */
[----:B------:R-:W-:Y:S01]  /*11f0*/  FFMA R66, R184, R188, R66 ;  /* 0x000000bcb8427223 */ /* 0x000fe20000000042 */
[----:B------:R-:W-:Y:S01]  /*1200*/  FFMA R67, R188, R185, R67 ;  /* 0x000000b9bc437223 */ /* 0x000fe20000000043 */
[-C--:B---3--:R-:W-:Y:S01]  /*1210*/  FFMA R68, R186, R190.reuse, R68 ;  /* 0x000000beba447223 */ /* 0x088fe20000000044 */
[----:B------:R-:W2:Y:S01]  /*1220*/  LDS R188, [UR4+0x60] ;  /* 0x00006004ffbc7984 */ /* 0x000ea20008000800 */
[----:B------:R-:W-:Y:S01]  /*1230*/  FFMA R69, R190, R187, R69 ;  /* 0x000000bbbe457223 */ /* 0x000fe20000000045 */
[----:B------:R-:W-:Y:S01]  /*1240*/  FFMA R70, R184, R190, R70 ;  /* 0x000000beb8467223 */ /* 0x000fe20000000046 */
[----:B------:R-:W-:Y:S01]  /*1250*/  FFMA R71, R190, R185, R71 ;  /* 0x000000b9be477223 */ /* 0x000fe20000000047 */
[-C--:B-1----:R-:W-:Y:S01]  /*1260*/  FFMA R72, R186, R192.reuse, R72 ;  /* 0x000000c0ba487223 */ /* 0x082fe20000000048 */
[----:B------:R-:W-:Y:S01]  /*1270*/  FFMA R73, R192, R187, R73 ;  /* 0x000000bbc0497223 */ /* 0x000fe20000000049 */
[----:B------:R-:W-:Y:S01]  /*1280*/  FFMA R74, R184, R192, R74 ;  /* 0x000000c0b84a7223 */ /* 0x000fe2000000004a */
[----:B------:R-:W-:Y:S01]  /*1290*/  FFMA R75, R192, R185, R75 ;  /* 0x000000b9c04b7223 */ /* 0x000fe2000000004b */
[-C--:B----4-:R-:W-:Y:S01]  /*12a0*/  FFMA R76, R186, R194.reuse, R76 ;  /* 0x000000c2ba4c7223 */ /* 0x090fe2000000004c */
[----:B------:R-:W-:Y:S01]  /*12b0*/  FFMA R77, R194, R187, R77 ;  /* 0x000000bbc24d7223 */ /* 0x000fe2000000004d */
[----:B------:R-:W-:Y:S01]  /*12c0*/  FFMA R78, R184, R194, R78 ;  /* 0x000000c2b84e7223 */ /* 0x000fe2000000004e */
[----:B------:R-:W-:Y:S01]  /*12d0*/  FFMA R79, R194, R185, R79 ;  /* 0x000000b9c24f7223 */ /* 0x000fe2000000004f */
[-C--:B-----5:R-:W-:Y:S01]  /*12e0*/  FFMA R80, R186, R196.reuse, R80 ;  /* 0x000000c4ba507223 */ /* 0x0a0fe20000000050 */
[----:B------:R-:W-:Y:S01]  /*12f0*/  FFMA R81, R196, R187, R81 ;  /* 0x000000bbc4517223 */ /* 0x000fe20000000051 */
[----:B------:R-:W-:Y:S01]  /*1300*/  FFMA R82, R184, R196, R82 ;  /* 0x000000c4b8527223 */ /* 0x000fe20000000052 */
[----:B------:R-:W-:Y:S01]  /*1310*/  FFMA R83, R196, R185, R83 ;  /* 0x000000b9c4537223 */ /* 0x000fe20000000053 */
[-C--:B0-----:R-:W-:Y:S01]  /*1320*/  FFMA R84, R186, R198.reuse, R84 ;  /* 0x000000c6ba547223 */ /* 0x081fe20000000054 */
[----:B------:R-:W-:Y:S01]  /*1330*/  FFMA R85, R198, R187, R85 ;  /* 0x000000bbc6557223 */ /* 0x000fe20000000055 */
[----:B------:R-:W-:Y:S01]  /*1340*/  FFMA R86, R184, R198, R86 ;  /* 0x000000c6b8567223 */ /* 0x000fe20000000056 */
[----:B------:R-:W-:Y:S01]  /*1350*/  FFMA R87, R198, R185, R87 ;  /* 0x000000b9c6577223 */ /* 0x000fe20000000057 */
[-C--:B------:R-:W-:Y:S01]  /*1360*/  FFMA R88, R186, R202.reuse, R88 ;  /* 0x000000caba587223 */ /* 0x080fe20000000058 */
        /* <DEDUP_REMOVED lines=11> */
[----:B------:R-:W0:Y:S01]  /*1420*/  LDS R191, [UR4+-0x130] ;  /* 0xfffed004ffbf7984 */ /* 0x000e220008000800 */
[C---:B------:R-:W-:Y:S01]  /*1430*/  FFMA R4, R189.reuse, R186, R4 ;  /* 0x000000babd047223 */ /* 0x040fe20000000004 */
[C---:B------:R-:W-:Y:S01]  /*1440*/  FFMA R5, R189.reuse, R187, R5 ;  /* 0x000000bbbd057223 */ /* 0x040fe20000000005 */
[C---:B------:R-:W-:Y:S01]  /*1450*/  FFMA R6, R189.reuse, R184, R6 ;  /* 0x000000b8bd067223 */ /* 0x040fe20000000006 */
[----:B------:R-:W1:Y:S01]  /*1460*/  LDS R193, [UR4+-0x100] ;  /* 0xffff0004ffc17984 */ /* 0x000e620008000800 */
[----:B------:R-:W-:Y:S01]  /*1470*/  FFMA R7, R189, R185, R7 ;  /* 0x000000b9bd077223 */ /* 0x000fe20000000007 */
[-C--:B--2---:R-:W-:Y:S01]  /*1480*/  FFMA R100, R186, R188.reuse, R100 ;  /* 0x000000bcba647223 */ /* 0x084fe20000000064 */
[----:B------:R-:W-:Y:S01]  /*1490*/  FFMA R101, R188, R187, R101 ;  /* 0x000000bbbc657223 */ /* 0x000fe20000000065 */
[----:B------:R-:W-:Y:S01]  /*14a0*/  FFMA R102, R184, R188, R102 ;  /* 0x000000bcb8667223 */ /* 0x000fe20000000066 */
[----:B------:R-:W-:Y:S01]  /*14b0*/  FFMA R103, R188, R185, R103 ;  /* 0x000000b9bc677223 */ /* 0x000fe20000000067 */
[----:B------:R-:W2:Y:S04]  /*14c0*/  LDS R195, [UR4+-0xd0] ;  /* 0xffff3004ffc37984 */ /* 0x000ea80008000800 */
[----:B------:R-:W3:Y:S04]  /*14d0*/  LDS R197, [UR4+-0xa0] ;  /* 0xffff6004ffc57984 */ /* 0x000ee80008000800 */
[----:B------:R-:W4:Y:S04]  /*14e0*/  LDS R199, [UR4+-0x70] ;  /* 0xffff9004ffc77984 */ /* 0x000f280008000800 */
[----:B------:R-:W5:Y:S04]  /*14f0*/  LDS R190, [UR4+0x90] ;  /* 0x00009004ffbe7984 */ /* 0x000f680008000800 */
[----:B------:R-:W5:Y:S04]  /*1500*/  LDS R192, [UR4+0xc0] ;  /* 0x0000c004ffc07984 */ /* 0x000f680008000800 */
[----:B------:R-:W5:Y:S04]  /*1510*/  LDS R194, [UR4+0xf0] ;  /* 0x0000f004ffc27984 */ /* 0x000f680008000800 */
[----:B------:R-:W5:Y:S04]  /*1520*/  LDS R196, [UR4+0x120] ;  /* 0x00012004ffc47984 */ /* 0x000f680008000800 */
[----:B------:R-:W5:Y:S01]  /*1530*/  LDS R198, [UR4+0x150] ;  /* 0x00015004ffc67984 */ /* 0x000f620008000800 */
[C---:B0-----:R-:W-:Y:S01]  /*1540*/  FFMA R8, R191.reuse, R186, R8 ;  /* 0x000000babf087223 */ /* 0x041fe20000000008 */
[C---:B------:R-:W-:Y:S01]  /*1550*/  FFMA R9, R191.reuse, R187, R9 ;  /* 0x000000bbbf097223 */ /* 0x040fe20000000009 */
[C---:B------:R-:W-:Y:S01]  /*1560*/  FFMA R10, R191.reuse, R184, R10 ;  /* 0x000000b8bf0a7223 */ /* 0x040fe2000000000a */
[----:B------:R-:W0:Y:S01]  /*1570*/  LDS R202, [UR4+-0x140] ;  /* 0xfffec004ffca7984 */ /* 0x000e220008000800 */
[----:B------:R-:W-:Y:S01]  /*1580*/  FFMA R11, R191, R185, R11 ;  /* 0x000000b9bf0b7223 */ /* 0x000fe2000000000b */
[C---:B-1----:R-:W-:Y:S01]  /*1590*/  FFMA R12, R193.reuse, R186, R12 ;  /* 0x000000bac10c7223 */ /* 0x042fe2000000000c */
[C---:B------:R-:W-:Y:S01]  /*15a0*/  FFMA R13, R193.reuse, R187, R13 ;  /* 0x000000bbc10d7223 */ /* 0x040fe2000000000d */
[----:B------:R-:W1:Y:S01]  /*15b0*/  LDS R204, [UR4+-0x110] ;  /* 0xfffef004ffcc7984 */ /* 0x000e620008000800 */
[C---:B------:R-:W-:Y:S01]  /*15c0*/  FFMA R14, R193.reuse, R184, R14 ;  /* 0x000000b8c10e7223 */ /* 0x040fe2000000000e */
[----:B------:R-:W-:-:S02]  /*15d0*/  FFMA R15, R193, R185, R15 ;  /* 0x000000b9c10f7223 */ /* 0x000fc4000000000f */
[----:B------:R-:W1:Y:S01]  /*15e0*/  LDS R206, [UR4+-0xe0] ;  /* 0xffff2004ffce7984 */ /* 0x000e620008000800 */
[C---:B--2---:R-:W-:Y:S01]  /*15f0*/  FFMA R16, R195.reuse, R186, R16 ;  /* 0x000000bac3107223 */ /* 0x044fe20000000010 */
[C---:B------:R-:W-:Y:S01]  /*1600*/  FFMA R17, R195.reuse, R187, R17 ;  /* 0x000000bbc3117223 */ /* 0x040fe20000000011 */
[C---:B------:R-:W-:Y:S01]  /*1610*/  FFMA R18, R195.reuse, R184, R18 ;  /* 0x000000b8c3127223 */ /* 0x040fe20000000012 */
[----:B------:R-:W2:Y:S01]  /*1620*/  LDS R188, [UR4+-0xb0] ;  /* 0xffff5004ffbc7984 */ /* 0x000ea20008000800 */
[----:B------:R-:W-:Y:S01]  /*1630*/  FFMA R19, R195, R185, R19 ;  /* 0x000000b9c3137223 */ /* 0x000fe20000000013 */
[C---:B---3--:R-:W-:Y:S01]  /*1640*/  FFMA R20, R197.reuse, R186, R20 ;  /* 0x000000bac5147223 */ /* 0x048fe20000000014 */
[C---:B------:R-:W-:Y:S01]  /*1650*/  FFMA R21, R197.reuse, R187, R21 ;  /* 0x000000bbc5157223 */ /* 0x040fe20000000015 */
[C---:B------:R-:W-:Y:S01]  /*1660*/  FFMA R22, R197.reuse, R184, R22 ;  /* 0x000000b8c5167223 */ /* 0x040fe20000000016 */
[----:B------:R-:W-:Y:S01]  /*1670*/  FFMA R23, R197, R185, R23 ;  /* 0x000000b9c5177223 */ /* 0x000fe20000000017 */
[C---:B----4-:R-:W-:Y:S01]  /*1680*/  FFMA R24, R199.reuse, R186, R24 ;  /* 0x000000bac7187223 */ /* 0x050fe20000000018 */
[C---:B------:R-:W-:Y:S01]  /*1690*/  FFMA R25, R199.reuse, R187, R25 ;  /* 0x000000bbc7197223 */ /* 0x040fe20000000019 */
[C---:B------:R-:W-:Y:S01]  /*16a0*/  FFMA R26, R199.reuse, R184, R26 ;  /* 0x000000b8c71a7223 */ /* 0x040fe2000000001a */
[----:B------:R-:W-:Y:S01]  /*16b0*/  FFMA R27, R199, R185, R27 ;  /* 0x000000b9c71b7223 */ /* 0x000fe2000000001b */
[-C--:B-----5:R-:W-:Y:S01]  /*16c0*/  FFMA R104, R186, R190.reuse, R104 ;  /* 0x000000beba687223 */ /* 0x0a0fe20000000068 */
        /* <DEDUP_REMOVED lines=19> */
[-C--:B0-----:R-:W-:Y:S01]  /*1800*/  FFMA R124, R186, R202.reuse, R124 ;  /* 0x000000caba7c7223 */ /* 0x081fe2000000007c */
[----:B------:R-:W-:Y:S01]  /*1810*/  FFMA R125, R202, R187, R125 ;  /* 0x000000bbca7d7223 */ /* 0x000fe2000000007d */
[----:B------:R-:W-:Y:S01]  /*1820*/  FFMA R126, R184, R202, R126 ;  /* 0x000000cab87e7223 */ /* 0x000fe2000000007e */
[----:B------:R-:W-:Y:S01]  /*1830*/  FFMA R127, R202, R185, R127 ;  /* 0x000000b9ca7f7223 */ /* 0x000fe2000000007f */
[-C--:B-1----:R-:W-:Y:S01]  /*1840*/  FFMA R128, R186, R204.reuse, R128 ;  /* 0x000000ccba807223 */ /* 0x082fe20000000080 */
[----:B------:R-:W-:Y:S01]  /*1850*/  FFMA R129, R204, R187, R129 ;  /* 0x000000bbcc817223 */ /* 0x000fe20000000081 */
[----:B------:R-:W-:Y:S01]  /*1860*/  FFMA R130, R184, R204, R130 ;  /* 0x000000ccb8827223 */ /* 0x000fe20000000082 */
[----:B------:R-:W-:Y:S01]  /*1870*/  FFMA R131, R204, R185, R131 ;  /* 0x000000b9cc837223 */ /* 0x000fe20000000083 */
[-C--:B------:R-:W-:Y:S01]  /*1880*/  FFMA R132, R186, R206.reuse, R132 ;  /* 0x000000ceba847223 */ /* 0x080fe20000000084 */
[----:B------:R-:W-:Y:S01]  /*1890*/  FFMA R133, R206, R187, R133 ;  /* 0x000000bbce857223 */ /* 0x000fe20000000085 */
[----:B------:R-:W-:Y:S01]  /*18a0*/  FFMA R134, R184, R206, R134 ;  /* 0x000000ceb8867223 */ /* 0x000fe20000000086 */
[----:B------:R-:W-:Y:S01]  /*18b0*/  FFMA R135, R206, R185, R135 ;  /* 0x000000b9ce877223 */ /* 0x000fe20000000087 */
[-C--:B--2---:R-:W-:Y:S01]  /*18c0*/  FFMA R136, R186, R188.reuse, R136 ;  /* 0x000000bcba887223 */ /* 0x084fe20000000088 */
[----:B------:R-:W-:Y:S01]  /*18d0*/  FFMA R137, R188, R187, R137 ;  /* 0x000000bbbc897223 */ /* 0x000fe20000000089 */
[----:B------:R-:W-:Y:S01]  /*18e0*/  FFMA R138, R184, R188, R138 ;  /* 0x000000bcb88a7223 */ /* 0x000fe2000000008a */
[----:B------:R-:W-:Y:S01]  /*18f0*/  FFMA R139, R188, R185, R139 ;  /* 0x000000b9bc8b7223 */ /* 0x000fe2000000008b */
[----:B------:R-:W0:Y:S04]  /*1900*/  LDS R201, [UR4+-0x40] ;  /* 0xffffc004ffc97984 */ /* 0x000e280008000800 */
[----:B------:R-:W1:Y:S04]  /*1910*/  LDS R203, [UR4+-0x10] ;  /* 0xfffff004ffcb7984 */ /* 0x000e680008000800 */
[----:B------:R-:W2:Y:S04]  /*1920*/  LDS R205, [UR4+0x20] ;  /* 0x00002004ffcd7984 */ /* 0x000ea80008000800 */
[----:B------:R-:W3:Y:S04]  /*1930*/  LDS R189, [UR4+0x50] ;  /* 0x00005004ffbd7984 */ /* 0x000ee80008000800 */
[----:B------:R-:W4:Y:S04]  /*1940*/  LDS R191, [UR4+0x80] ;  /* 0x00008004ffbf7984 */ /* 0x000f280008000800 */
[----:B------:R-:W5:Y:S04]  /*1950*/  LDS R193, [UR4+0xb0] ;  /* 0x0000b004ffc17984 */ /* 0x000f680008000800 */
[----:B------:R-:W5:Y:S04]  /*1960*/  LDS R195, [UR4+0xe0] ;  /* 0x0000e004ffc37984 */ /* 0x000f680008000800 */
[----:B------:R-:W5:Y:S04]  /*1970*/  LDS R197, [UR4+0x110] ;  /* 0x00011004ffc57984 */ /* 0x000f680008000800 */
[----:B------:R-:W5:Y:S04]  /*1980*/  LDS R199, [UR4+0x140] ;  /* 0x00014004ffc77984 */ /* 0x000f680008000800 */
[----:B------:R-:W5:Y:S04]  /*1990*/  LDS R190, [UR4+-0x80] ;  /* 0xffff8004ffbe7984 */ /* 0x000f680008000800 */
[----:B------:R-:W5:Y:S01]  /*19a0*/  LDS R192, [UR4+-0x50] ;  /* 0xffffb004ffc07984 */ /* 0x000f620008000800 */
[C---:B0-----:R-:W-:Y:S01]  /*19b0*/  FFMA R28, R201.reuse, R186, R28 ;  /* 0x000000bac91c7223 */ /* 0x041fe2000000001c */
[C---:B------:R-:W-:Y:S01]  /*19c0*/  FFMA R29, R201.reuse, R187, R29 ;  /* 0x000000bbc91d7223 */ /* 0x040fe2000000001d */
[C---:B------:R-:W-:Y:S01]  /*19d0*/  FFMA R30, R201.reuse, R184, R30 ;  /* 0x000000b8c91e7223 */ /* 0x040fe2000000001e */
[----:B------:R-:W0:Y:S01]  /*19e0*/  LDS R194, [UR4+-0x20] ;  /* 0xffffe004ffc27984 */ /* 0x000e220008000800 */
[----:B------:R-:W-:Y:S01]  /*19f0*/  FFMA R31, R201, R185, R31 ;  /* 0x000000b9c91f7223 */ /* 0x000fe2000000001f */
[C---:B-1----:R-:W-:Y:S01]  /*1a00*/  FFMA R32, R203.reuse, R186, R32 ;  /* 0x000000bacb207223 */ /* 0x042fe20000000020 */
[C---:B------:R-:W-:Y:S01]  /*1a10*/  FFMA R33, R203.reuse, R187, R33 ;  /* 0x000000bbcb217223 */ /* 0x040fe20000000021 */
[----:B------:R-:W1:Y:S01]  /*1a20*/  LDS R196, [UR4+0x10] ;  /* 0x00001004ffc47984 */ /* 0x000e620008000800 */
[C---:B------:R-:W-:Y:S01]  /*1a30*/  FFMA R34, R203.reuse, R184, R34 ;  /* 0x000000b8cb227223 */ /* 0x040fe20000000022 */
[----:B------:R-:W-:Y:S01]  /*1a40*/  FFMA R35, R203, R185, R35 ;  /* 0x000000b9cb237223 */ /* 0x000fe20000000023 */
[C---:B--2---:R-:W-:Y:S01]  /*1a50*/  FFMA R36, R205.reuse, R186, R36 ;  /* 0x000000bacd247223 */ /* 0x044fe20000000024 */
[----:B------:R-:W2:Y:S01]  /*1a60*/  LDS R208, [UR4+0x40] ;  /* 0x00004004ffd07984 */ /* 0x000ea20008000800 */
[C---:B------:R-:W-:Y:S01]  /*1a70*/  FFMA R37, R205.reuse, R187, R37 ;  /* 0x000000bbcd257223 */ /* 0x040fe20000000025 */
[C---:B------:R-:W-:Y:S01]  /*1a80*/  FFMA R38, R205.reuse, R184, R38 ;  /* 0x000000b8cd267223 */ /* 0x040fe20000000026 */
[----:B------:R-:W-:Y:S01]  /*1a90*/  FFMA R39, R205, R185, R39 ;  /* 0x000000b9cd277223 */ /* 0x000fe20000000027 */
[----:B------:R-:W2:Y:S01]  /*1aa0*/  LDS R198, [UR4+0x70] ;  /* 0x00007004ffc67984 */ /* 0x000ea20008000800 */
[C---:B---3--:R-:W-:Y:S01]  /*1ab0*/  FFMA R40, R189.reuse, R186, R40 ;  /* 0x000000babd287223 */ /* 0x048fe20000000028 */
[C---:B------:R-:W-:Y:S01]  /*1ac0*/  FFMA R41, R189.reuse, R187, R41 ;  /* 0x000000bbbd297223 */ /* 0x040fe20000000029 */
[C---:B------:R-:W-:Y:S01]  /*1ad0*/  FFMA R42, R189.reuse, R184, R42 ;  /* 0x000000b8bd2a7223 */ /* 0x040fe2000000002a */
[----:B------:R-:W3:Y:S01]  /*1ae0*/  LDS R202, [UR4+0xa0] ;  /* 0x0000a004ffca7984 */ /* 0x000ee20008000800 */
[----:B------:R-:W-:Y:S01]  /*1af0*/  FFMA R43, R189, R185, R43 ;  /* 0x000000b9bd2b7223 */ /* 0x000fe2000000002b */
[C---:B----4-:R-:W-:Y:S01]  /*1b00*/  FFMA R44, R191.reuse, R186, R44 ;  /* 0x000000babf2c7223 */ /* 0x050fe2000000002c */
[C---:B------:R-:W-:Y:S01]  /*1b10*/  FFMA R45, R191.reuse, R187, R45 ;  /* 0x000000bbbf2d7223 */ /* 0x040fe2000000002d */
[----:B------:R-:W4:Y:S01]  /*1b20*/  LDS R204, [UR4+0xd0] ;  /* 0x0000d004ffcc7984 */ /* 0x000f220008000800 */
[C---:B------:R-:W-:Y:S01]  /*1b30*/  FFMA R46, R191.reuse, R184, R46 ;  /* 0x000000b8bf2e7223 */ /* 0x040fe2000000002e */
[----:B------:R-:W-:Y:S01]  /*1b40*/  FFMA R47, R191, R185, R47 ;  /* 0x000000b9bf2f7223 */ /* 0x000fe2000000002f */
[C---:B-----5:R-:W-:Y:S01]  /*1b50*/  FFMA R48, R193.reuse, R186, R48 ;  /* 0x000000bac1307223 */ /* 0x060fe20000000030 */
[----:B------:R-:W5:Y:S01]  /*1b60*/  LDS R210, [UR4+0x100] ;  /* 0x00010004ffd27984 */ /* 0x000f620008000800 */
[C---:B------:R-:W-:Y:S01]  /*1b70*/  FFMA R49, R193.reuse, R187, R49 ;  /* 0x000000bbc1317223 */ /* 0x040fe20000000031 */
[C---:B------:R-:W-:Y:S01]  /*1b80*/  FFMA R50, R193.reuse, R184, R50 ;  /* 0x000000b8c1327223 */ /* 0x040fe20000000032 */
[----:B------:R-:W-:Y:S01]  /*1b90*/  FFMA R51, R193, R185, R51 ;  /* 0x000000b9c1337223 */ /* 0x000fe20000000033 */
[----:B------:R-:W5:Y:S01]  /*1ba0*/  LDS R206, [UR4+0x130] ;  /* 0x00013004ffce7984 */ /* 0x000f620008000800 */
[C---:B------:R-:W-:Y:S01]  /*1bb0*/  FFMA R52, R195.reuse, R186, R52 ;  /* 0x000000bac3347223 */ /* 0x040fe20000000034 */
[C---:B------:R-:W-:Y:S01]  /*1bc0*/  FFMA R53, R195.reuse, R187, R53 ;  /* 0x000000bbc3357223 */ /* 0x040fe20000000035 */
[C---:B------:R-:W-:Y:S01]  /*1bd0*/  FFMA R54, R195.reuse, R184, R54 ;  /* 0x000000b8c3367223 */ /* 0x040fe20000000036 */
[----:B------:R-:W5:Y:S01]  /*1be0*/  LDS R188, [UR4+0x160] ;  /* 0x00016004ffbc7984 */ /* 0x000f620008000800 */
[----:B------:R-:W-:Y:S01]  /*1bf0*/  FFMA R55, R195, R185, R55 ;  /* 0x000000b9c3377223 */ /* 0x000fe20000000037 */
[C---:B------:R-:W-:Y:S01]  /*1c00*/  FFMA R56, R197.reuse, R186, R56 ;  /* 0x000000bac5387223 */ /* 0x040fe20000000038 */
[C---:B------:R-:W-:Y:S01]  /*1c10*/  FFMA R57, R197.reuse, R187, R57 ;  /* 0x000000bbc5397223 */ /* 0x040fe20000000039 */
[C---:B------:R-:W-:Y:S01]  /*1c20*/  FFMA R58, R197.reuse, R184, R58 ;  /* 0x000000b8c53a7223 */ /* 0x040fe2000000003a */
[----:B------:R-:W-:Y:S01]  /*1c30*/  FFMA R59, R197, R185, R59 ;  /* 0x000000b9c53b7223 */ /* 0x000fe2000000003b */
[C---:B------:R-:W-:Y:S01]  /*1c40*/  FFMA R60, R199.reuse, R186, R60 ;  /* 0x000000bac73c7223 */ /* 0x040fe2000000003c */
[C---:B------:R-:W-:Y:S01]  /*1c50*/  FFMA R61, R199.reuse, R187, R61 ;  /* 0x000000bbc73d7223 */ /* 0x040fe2000000003d */
[C---:B------:R-:W-:Y:S01]  /*1c60*/  FFMA R62, R199.reuse, R184, R62 ;  /* 0x000000b8c73e7223 */ /* 0x040fe2000000003e */
        /* <DEDUP_REMOVED lines=17> */
[-C--:B--2---:R-:W-:Y:S01]  /*1d80*/  FFMA R156, R186, R208.reuse, R156 ;  /* 0x000000d0ba9c7223 */ /* 0x084fe2000000009c */
[----:B------:R-:W-:Y:S01]  /*1d90*/  FFMA R157, R208, R187, R157 ;  /* 0x000000bbd09d7223 */ /* 0x000fe2000000009d */
[----:B------:R-:W-:Y:S01]  /*1da0*/  FFMA R158, R184, R208, R158 ;  /* 0x000000d0b89e7223 */ /* 0x000fe2000000009e */
[----:B------:R-:W-:Y:S01]  /*1db0*/  FFMA R159, R208, R185, R159 ;  /* 0x000000b9d09f7223 */ /* 0x000fe2000000009f */
[-C--:B------:R-:W-:Y:S01]  /*1dc0*/  FFMA R160, R186, R198.reuse, R160 ;  /* 0x000000c6baa07223 */ /* 0x080fe200000000a0 */
[----:B------:R-:W-:Y:S01]  /*1dd0*/  FFMA R161, R198, R187, R161 ;  /* 0x000000bbc6a17223 */ /* 0x000fe200000000a1 */
[----:B------:R-:W-:Y:S01]  /*1de0*/  FFMA R162, R184, R198, R162 ;  /* 0x000000c6b8a27223 */ /* 0x000fe200000000a2 */
[----:B------:R-:W-:Y:S01]  /*1df0*/  FFMA R163, R198, R185, R163 ;  /* 0x000000b9c6a37223 */ /* 0x000fe200000000a3 */
[-C--:B---3--:R-:W-:Y:S01]  /*1e00*/  FFMA R164, R186, R202.reuse, R164 ;  /* 0x000000cabaa47223 */ /* 0x088fe200000000a4 */
        /* <DEDUP_REMOVED lines=19> */
[----:B------:R-:W-:Y:S01]  /*1f40*/  UIADD3 UR4, UPT, UPT, UR4, 0x4, URZ ;  /* 0x0000000404047890 */ /* 0x000fe2000fffe0ff */
[----:B------:R-:W-:Y:S11]  /*1f50*/  BRA.U UP0, `(.L_x_2) ;  /* 0xfffffff100607547 */ /* 0x000ff6000b83ffff */
[----:B------:R2:W-:Y:S01]  /*1f60*/  STL.128 [R1], R4 ;  /* 0x0000000401007387 */ /* 0x0005e20000100c00 */
[----:B------:R-:W-:-:S03]  /*1f70*/  IADD3 R2, PT, PT, R2, 0x1, RZ ;  /* 0x0000000102027810 */ /* 0x000fc60007ffe0ff */
[----:B------:R2:W-:Y:S01]  /*1f80*/  STL.128 [R1+0x30], R8 ;  /* 0x0000300801007387 */ /* 0x0005e20000100c00 */
[----:B------:R-:W-:-:S03]  /*1f90*/  ISETP.NE.AND P0, PT, R2, 0x20, PT ;  /* 0x000000200200780c */ /* 0x000fc60003f05270 */
[----:B------:R2:W-:Y:S04]  /*1fa0*/  STL.128 [R1+0x60], R12 ;  /* 0x0000600c01007387 */ /* 0x0005e80000100c00 */
        /* <DEDUP_REMOVED lines=41> */
[----:B------:R2:W-:Y:S01]  /*2240*/  STL.128 [R1+0x2c0], R180 ;  /* 0x0002c0b401007387 */ /* 0x0005e20000100c00 */
[----:B------:R-:W-:Y:S05]  /*2250*/  @P0 BRA `(.L_x_3) ;  /* 0xffffffe8004c0947 */ /* 0x000fea000383ffff */
[----:B--2---:R-:W0:Y:S01]  /*2260*/  S2R R4, SR_TID.X ;  /* 0x0000000000047919 */ /* 0x004e220000002100 */
[----:B------:R-:W1:Y:S01]  /*2270*/  LDC.64 R2, c[0x0][0x398] ;  /* 0x0000e600ff027b82 */ /* 0x000e620000000a00 */
[----:B------:R-:W-:-:S04]  /*2280*/  SHF.L.U32 R5, R212, 0x8, RZ ;  /* 0x00000008d4057819 */ /* 0x000fc800000006ff */
[----:B------:R-:W-:-:S04]  /*2290*/  LOP3.LUT R5, R5, 0x100, RZ, 0xc0, !PT ;  /* 0x0000010005057812 */ /* 0x000fc800078ec0ff */
[----:B0-----:R-:W-:-:S05]  /*22a0*/  LEA R6, R4, R5, 0x2 ;  /* 0x0000000504067211 */ /* 0x001fca00078e10ff */
[----:B-1----:R-:W-:-:S05]  /*22b0*/  IMAD.WIDE.U32 R2, R6, 0x4, R2 ;  /* 0x0000000406027825 */ /* 0x002fca00078e0002 */
[----:B------:R0:W5:Y:S04]  /*22c0*/  LDG.E.CONSTANT R65, desc[UR8][R2.64] ;  /* 0x0000000802417981 */ /* 0x000168000c1e9900 */
[----:B------:R0:W5:Y:S04]  /*22d0*/  LDG.E.CONSTANT R64, desc[UR8][R2.64+0x4] ;  /* 0x0000040802407981 */ /* 0x000168000c1e9900 */
[----:B------:R0:W5:Y:S04]  /*22e0*/  LDG.E.CONSTANT R67, desc[UR8][R2.64+0x8] ;  /* 0x0000080802437981 */ /* 0x000168000c1e9900 */
[----:B------:R0:W5:Y:S01]  /*22f0*/  LDG.E.CONSTANT R66, desc[UR8][R2.64+0xc] ;  /* 0x00000c0802427981 */ /* 0x000162000c1e9900 */
[----:B------:R-:W-:Y:S01]  /*2300*/  SHF.L.U32 R4, R212, 0x1e, RZ ;  /* 0x0000001ed4047819 */ /* 0x000fe200000006ff */
[----:B------:R-:W-:Y:S01]  /*2310*/  UMOV UR4, URZ ;  /* 0x000000ff00047c82 */ /* 0x000fe20008000000 */
[----:B------:R-:W-:-:S02]  /*2320*/  SHF.R.U32.HI R5, RZ, 0x2, R212 ;  /* 0x00000002ff057819 */ /* 0x000fc400000116d4 */
[----:B------:R-:W-:-:S03]  /*2330*/  SHF.R.S32.HI R4, RZ, 0x1f, R4 ;  /* 0x0000001fff047819 */ /* 0x000fc60000011404 */
[----:B------:R-:W-:Y:S01]  /*2340*/  IMAD R5, R5, 0xb400, R6 ;  /* 0x0000b40005057824 */ /* 0x000fe200078e0206 */
[----:B------:R-:W-:-:S04]  /*2350*/  LOP3.LUT R68, R4, 0x1e00, RZ, 0xc0, !PT ;  /* 0x00001e0004447812 */ /* 0x000fc800078ec0ff */
[----:B0-----:R-:W-:-:S07]  /*2360*/  IADD3 R68, PT, PT, R68, R5, RZ ;  /* 0x0000000544447210 */ /* 0x001fce0007ffe0ff */
.L_x_4:
[----:B------:R-:W0:Y:S01]  /*2370*/  LDC.64 R94, c[0x0][0x3a0] ;  /* 0x0000e800ff5e7b82 */ /* 0x000e220000000a00 */
[----:B------:R-:W2:Y:S04]  /*2380*/  LDL.128 R60, [R0+-0x150] ;  /* 0xfffeb000003c7983 */ /* 0x000ea80000100c00 */
[----:B------:R-:W3:Y:S03]  /*2390*/  LDL.128 R52, [R0+-0xc0] ;  /* 0xffff400000347983 */ /* 0x000ee60000100c00 */
[----:B------:R-:W1:Y:S01]  /*23a0*/  LDC.64 R2, c[0x0][0x390] ;  /* 0x0000e400ff027b82 */ /* 0x000e620000000a00 */
[----:B------:R-:W4:Y:S04]  /*23b0*/  LDL.128 R4, [R0+-0xf0] ;  /* 0xffff100000047983 */ /* 0x000f280000100c00 */
[----:B------:R-:W4:Y:S04]  /*23c0*/  LDL.128 R44, [R0+-0x60] ;  /* 0xffffa000002c7983 */ /* 0x000f280000100c00 */
[----:B------:R-:W4:Y:S04]  /*23d0*/  LDL.128 R48, [R0+-0x90] ;  /* 0xffff700000307983 */ /* 0x000f280000100c00 */
[----:B------:R-:W4:Y:S01]  /*23e0*/  LDL.128 R32, [R0+0x30] ;  /* 0x0000300000207983 */ /* 0x000f220000100c00 */
[----:B0-----:R-:W-:-:S03]  /*23f0*/  IMAD.WIDE.U32 R94, R68, 0x4, R94 ;  /* 0x00000004445e7825 */ /* 0x001fc600078e005e */
[----:B------:R-:W4:Y:S04]  /*2400*/  LDL.128 R40, [R0+-0x30] ;  /* 0xffffd00000287983 */ /* 0x000f280000100c00 */
[----:B------:R-:W4:Y:S04]  /*2410*/  LDG.E.CONSTANT R96, desc[UR8][R94.64+0x4] ;  /* 0x000004085e607981 */ /* 0x000f28000c1e9900 */
[----:B------:R-:W4:Y:S04]  /*2420*/  LDG.E.CONSTANT R93, desc[UR8][R94.64] ;  /* 0x000000085e5d7981 */ /* 0x000f28000c1e9900 */
[----:B------:R-:W4:Y:S04]  /*2430*/  LDG.E.CONSTANT R101, desc[UR8][R94.64+0x4800] ;  /* 0x004800085e657981 */ /* 0x000f28000c1e9900 */
[----:B------:R-:W4:Y:S04]  /*2440*/  LDG.E.CONSTANT R99, desc[UR8][R94.64+0x3000] ;  /* 0x003000085e637981 */ /* 0x000f28000c1e9900 */
[----:B------:R-:W4:Y:S04]  /*2450*/  LDG.E.CONSTANT R105, desc[UR8][R94.64+0xf000] ;  /* 0x00f000085e697981 */ /* 0x000f28000c1e9900 */
[----:B------:R-:W4:Y:S04]  /*2460*/  LDG.E.CONSTANT R100, desc[UR8][R94.64+0x3004] ;  /* 0x003004085e647981 */ /* 0x000f28000c1e9900 */
[----:B------:R-:W4:Y:S04]  /*2470*/  LDG.E.CONSTANT R103, desc[UR8][R94.64+0x6000] ;  /* 0x006000085e677981 */ /* 0x000f28000c1e9900 */
[----:B------:R-:W4:Y:S04]  /*2480*/  LDG.E.CONSTANT R111, desc[UR8][R94.64+0x13800] ;  /* 0x013800085e6f7981 */ /* 0x000f28000c1e9900 */
[----:B------:R-:W4:Y:S04]  /*2490*/  LDL.128 R24, [R0+0x90] ;  /* 0x0000900000187983 */ /* 0x000f280000100c00 */
[----:B------:R-:W4:Y:S04]  /*24a0*/  LDG.E.CONSTANT R107, desc[UR8][R94.64+0x10800] ;  /* 0x010800085e6b7981 */ /* 0x000f28000c1e9900 */
[----:B------:R-:W4:Y:S04]  /*24b0*/  LDL.128 R36, [R0] ;  /* 0x0000000000247983 */ /* 0x000f280000100c00 */
[----:B------:R-:W4:Y:S04]  /*24c0*/  LDG.E.CONSTANT R115, desc[UR8][R94.64+0x1e000] ;  /* 0x01e000085e737981 */ /* 0x000f28000c1e9900 */
[----:B------:R-:W4:Y:S04]  /*24d0*/  LDG.E.CONSTANT R109, desc[UR8][R94.64+0x12000] ;  /* 0x012000085e6d7981 */ /* 0x000f28000c1e9900 */
[----:B------:R-:W4:Y:S04]  /*24e0*/  LDL.128 R28, [R0+0x60] ;  /* 0x00006000001c7983 */ /* 0x000f280000100c00 */
[----:B------:R-:W4:Y:S04]  /*24f0*/  LDG.E.CONSTANT R113, desc[UR8][R94.64+0x15000] ;  /* 0x015000085e717981 */ /* 0x000f28000c1e9900 */
[----:B------:R-:W4:Y:S04]  /*2500*/  LDL.128 R20, [R0+0xc0] ;  /* 0x0000c00000147983 */ /* 0x000f280000100c00 */
[----:B------:R-:W4:Y:S04]  /*2510*/  LDL.128 R16, [R0+0xf0] ;  /* 0x0000f00000107983 */ /* 0x000f280000100c00 */
[----:B------:R-:W4:Y:S04]  /*2520*/  LDL.128 R56, [R0+-0x120] ;  /* 0xfffee00000387983 */ /* 0x000f280000100c00 */
[----:B------:R-:W4:Y:S04]  /*2530*/  LDG.E.CONSTANT R117, desc[UR8][R94.64+0x1f800] ;  /* 0x01f800085e757981 */ /* 0x000f28000c1e9900 */
[----:B------:R-:W4:Y:S04]  /*2540*/  LDG.E.CONSTANT R92, desc[UR8][R94.64+0x21000] ;  /* 0x021000085e5c7981 */ /* 0x000f28000c1e9900 */
[----:B------:R-:W4:Y:S04]  /*2550*/  LDG.E.CONSTANT R97, desc[UR8][R94.64+0x1800] ;  /* 0x001800085e617981 */ /* 0x000f28000c1e9900 */
[----:B------:R-:W4:Y:S04]  /*2560*/  LDG.E.CONSTANT R91, desc[UR8][R94.64+0x21004] ;  /* 0x021004085e5b7981 */ /* 0x000f28000c1e9900 */
[----:B------:R-:W4:Y:S04]  /*2570*/  LDL.128 R12, [R0+0x120] ;  /* 0x00012000000c7983 */ /* 0x000f280000100c00 */
[----:B------:R-:W4:Y:S04]  /*2580*/  LDG.E.CONSTANT R98, desc[UR8][R94.64+0x1804] ;  /* 0x001804085e627981 */ /* 0x000f28000c1e9900 */
        /* <DEDUP_REMOVED lines=43> */
[----:B------:R-:W4:Y:S01]  /*2840*/  LDG.E.CONSTANT R83, desc[UR8][R94.64+0x2400c] ;  /* 0x02400c085e537981 */ /* 0x000f22000c1e9900 */
[----:B--2--5:R-:W-:Y:S01]  /*2850*/  FADD R61, R64, R61 ;  /* 0x0000003d403d7221 */ /* 0x024fe20000000000 */
[----:B------:R-:W-:Y:S01]  /*2860*/  FADD R60, R65, R60 ;  /* 0x0000003c413c7221 */ /* 0x000fe20000000000 */
[----:B-1----:R-:W-:-:S04]  /*2870*/  IMAD.WIDE.U32 R2, R68, 0x4, R2 ;  /* 0x0000000444027825 */ /* 0x002fc800078e0002 */
[C---:B---3--:R-:W-:Y:S01]  /*2880*/  FADD R52, R65.reuse, R52 ;  /* 0x0000003441347221 */ /* 0x048fe20000000000 */
[C---:B----4-:R-:W-:Y:S01]  /*2890*/  FADD R4, R65.reuse, R4 ;  /* 0x0000000441047221 */ /* 0x050fe20000000000 */
[----:B------:R-:W-:Y:S01]  /*28a0*/  FADD R5, R64, R5 ;  /* 0x0000000540057221 */ /* 0x000fe20000000000 */
[C---:B------:R-:W-:Y:S01]  /*28b0*/  FADD R44, R65.reuse, R44 ;  /* 0x0000002c412c7221 */ /* 0x040fe20000000000 */
[----:B------:R-:W-:Y:S01]  /*28c0*/  FADD R48, R65, R48 ;  /* 0x0000003041307221 */ /* 0x000fe20000000000 */
[----:B------:R-:W-:Y:S01]  /*28d0*/  FADD R96, R61, R96 ;  /* 0x000000603d607221 */ /* 0x000fe20000000000 */
[----:B------:R-:W-:-:S04]  /*28e0*/  FADD R60, R60, R93 ;  /* 0x0000005d3c3c7221 */ /* 0x000fc80000000000 */
[----:B------:R-:W-:Y:S01]  /*28f0*/  FMNMX R93, RZ, R96, !PT ;  /* 0x00000060ff5d7209 */ /* 0x000fe20007800000 */
[----:B------:R-:W-:-:S04]  /*2900*/  FADD R52, R52, R101 ;  /* 0x0000006534347221 */ /* 0x000fc80000000000 */
[----:B------:R0:W-:Y:S01]  /*2910*/  STG.E desc[UR8][R2.64+0x4], R93 ;  /* 0x0000045d02007986 */ /* 0x0001e2000c101908 */
[----:B------:R-:W-:Y:S01]  /*2920*/  FADD R4, R4, R99 ;  /* 0x0000006304047221 */ /* 0x000fe20000000000 */
[----:B------:R-:W-:Y:S01]  /*2930*/  FADD R32, R65, R32 ;  /* 0x0000002041207221 */ /* 0x000fe20000000000 */
[----:B------:R-:W-:Y:S01]  /*2940*/  FADD R44, R44, R105 ;  /* 0x000000692c2c7221 */ /* 0x000fe20000000000 */
[----:B0-----:R-:W-:Y:S01]  /*2950*/  FADD R93, R66, R7 ;  /* 0x00000007425d7221 */ /* 0x001fe20000000000 */
[----:B------:R-:W-:Y:S01]  /*2960*/  FMNMX R7, RZ, R52, !PT ;  /* 0x00000034ff077209 */ /* 0x000fe20007800000 */
[----:B------:R-:W-:Y:S01]  /*2970*/  FADD R100, R5, R100 ;  /* 0x0000006405647221 */ /* 0x000fe20000000000 */
[----:B------:R-:W-:Y:S01]  /*2980*/  FMNMX R5, RZ, R4, !PT ;  /* 0x00000004ff057209 */ /* 0x000fe20007800000 */
[----:B------:R-:W-:Y:S01]  /*2990*/  FADD R48, R48, R103 ;  /* 0x0000006730307221 */ /* 0x000fe20000000000 */
[----:B------:R-:W-:Y:S01]  /*29a0*/  FADD R40, R65, R40 ;  /* 0x0000002841287221 */ /* 0x000fe20000000000 */
[----:B------:R0:W-:Y:S01]  /*29b0*/  STG.E desc[UR8][R2.64+0x4800], R7 ;  /* 0x0048000702007986 */ /* 0x0001e2000c101908 */
[----:B------:R-:W-:-:S03]  /*29c0*/  FADD R32, R32, R111 ;  /* 0x0000006f20207221 */ /* 0x000fc60000000000 */
[----:B------:R1:W-:Y:S01]  /*29d0*/  STG.E desc[UR8][R2.64+0x3000], R5 ;  /* 0x0030000502007986 */ /* 0x0003e2000c101908 */
[C---:B------:R-:W-:Y:S01]  /*29e0*/  FADD R24, R65.reuse, R24 ;  /* 0x0000001841187221 */ /* 0x040fe20000000000 */
[----:B------:R-:W-:Y:S01]  /*29f0*/  FADD R40, R40, R107 ;  /* 0x0000006b28287221 */ /* 0x000fe20000000000 */
[----:B0-----:R-:W-:Y:S01]  /*2a00*/  FMNMX R7, RZ, R44, !PT ;  /* 0x0000002cff077209 */ /* 0x001fe20007800000 */
[----:B------:R-:W-:Y:S01]  /*2a10*/  FADD R36, R65, R36 ;  /* 0x0000002441247221 */ /* 0x000fe20000000000 */
[----:B-1----:R-:W-:-:S03]  /*2a20*/  FMNMX R5, RZ, R48, !PT ;  /* 0x00000030ff057209 */ /* 0x002fc60007800000 */
[----:B------:R0:W-:Y:S01]  /*2a30*/  STG.E desc[UR8][R2.64+0xf000], R7 ;  /* 0x00f0000702007986 */ /* 0x0001e2000c101908 */
[----:B------:R-:W-:-:S03]  /*2a40*/  FADD R24, R24, R115 ;  /* 0x0000007318187221 */ /* 0x000fc60000000000 */
[----:B------:R1:W-:Y:S01]  /*2a50*/  STG.E desc[UR8][R2.64+0x6000], R5 ;  /* 0x0060000502007986 */ /* 0x0003e2000c101908 */
        /* <DEDUP_REMOVED lines=8> */
[----:B0-----:R-:W-:Y:S02]  /*2ae0*/  FMNMX R7, RZ, R24, !PT ;  /* 0x00000018ff077209 */ /* 0x001fe40007800000 */
[----:B-1----:R-:W-:-:S03]  /*2af0*/  FMNMX R5, RZ, R36, !PT ;  /* 0x00000024ff057209 */ /* 0x002fc60007800000 */
[----:B------:R0:W-:Y:S01]  /*2b00*/  STG.E desc[UR8][R2.64+0x1e000], R7 ;  /* 0x01e0000702007986 */ /* 0x0001e2000c101908 */
[C---:B------:R-:W-:Y:S01]  /*2b10*/  FADD R56, R65.reuse, R56 ;  /* 0x0000003841387221 */ /* 0x040fe20000000000 */
[----:B------:R-:W-:Y:S02]  /*2b20*/  FADD R4, R64, R17 ;  /* 0x0000001140047221 */ /* 0x000fe40000000000 */
[----:B------:R1:W-:Y:S01]  /*2b30*/  STG.E desc[UR8][R2.64+0x12000], R5 ;  /* 0x0120000502007986 */ /* 0x0003e2000c101908 */
[----:B------:R-:W-:Y:S01]  /*2b40*/  FADD R20, R20, R117 ;  /* 0x0000007514147221 */ /* 0x000fe20000000000 */
[----:B------:R-:W-:Y:S01]  /*2b50*/  FADD R57, R64, R57 ;  /* 0x0000003940397221 */ /* 0x000fe20000000000 */
[----:B0-----:R-:W-:Y:S01]  /*2b60*/  FADD R7, R65, R16 ;  /* 0x0000001041077221 */ /* 0x001fe20000000000 */
[----:B------:R-:W-:Y:S01]  /*2b70*/  FADD R56, R56, R97 ;  /* 0x0000006138387221 */ /* 0x000fe20000000000 */
[----:B-1----:R-:W-:Y:S02]  /*2b80*/  FMNMX R5, RZ, R28, !PT ;  /* 0x0000001cff057209 */ /* 0x002fe40007800000 */
[----:B------:R-:W-:Y:S01]  /*2b90*/  FADD R7, R7, R92 ;  /* 0x0000005c07077221 */ /* 0x000fe20000000000 */
[----:B------:R-:W-:Y:S01]  /*2ba0*/  FADD R17, R67, R18 ;  /* 0x0000001243117221 */ /* 0x000fe20000000000 */
[----:B------:R-:W-:Y:S01]  /*2bb0*/  FADD R4, R4, R91 ;  /* 0x0000005b04047221 */ /* 0x000fe20000000000 */
[----:B------:R-:W-:Y:S01]  /*2bc0*/  FADD R12, R65, R12 ;  /* 0x0000000c410c7221 */ /* 0x000fe20000000000 */
[C---:B------:R-:W-:Y:S01]  /*2bd0*/  FADD R13, R64.reuse, R13 ;  /* 0x0000000d400d7221 */ /* 0x040fe20000000000 */
[----:B------:R-:W-:Y:S01]  /*2be0*/  FADD R6, R67, R6 ;  /* 0x0000000643067221 */ /* 0x000fe20000000000 */
[----:B------:R0:W-:Y:S01]  /*2bf0*/  STG.E desc[UR8][R2.64+0x15000], R5 ;  /* 0x0150000502007986 */ /* 0x0001e2000c101908 */
[C---:B------:R-:W-:Y:S01]  /*2c00*/  FADD R49, R64.reuse, R49 ;  /* 0x0000003140317221 */ /* 0x040fe20000000000 */
[----:B------:R-:W-:Y:S01]  /*2c10*/  FADD R29, R64, R29 ;  /* 0x0000001d401d7221 */ /* 0x000fe20000000000 */
[----:B------:R-:W-:Y:S01]  /*2c20*/  FMNMX R7, RZ, R7, !PT ;  /* 0x00000007ff077209 */ /* 0x000fe20007800000 */
[----:B------:R-:W-:Y:S01]  /*2c30*/  FADD R98, R57, R98 ;  /* 0x0000006239627221 */ /* 0x000fe20000000000 */
[----:B------:R-:W-:Y:S01]  /*2c40*/  FADD R90, R17, R90 ;  /* 0x0000005a115a7221 */ /* 0x000fe20000000000 */
[----:B------:R-:W-:Y:S01]  /*2c50*/  FADD R12, R12, R89 ;  /* 0x000000590c0c7221 */ /* 0x000fe20000000000 */
[----:B------:R-:W-:Y:S01]  /*2c60*/  FADD R88, R13, R88 ;  /* 0x000000580d587221 */ /* 0x000fe20000000000 */
[----:B------:R-:W-:Y:S01]  /*2c70*/  FMNMX R61, RZ, R60, !PT ;  /* 0x0000003cff3d7209 */ /* 0x000fe20007800000 */
[----:B------:R-:W-:Y:S01]  /*2c80*/  FADD R6, R6, R123 ;  /* 0x0000007b06067221 */ /* 0x000fe20000000000 */
[----:B------:R-:W-:-:S02]  /*2c90*/  FMNMX R57, RZ, R56, !PT ;  /* 0x00000038ff397209 */ /* 0x000fc40007800000 */
[----:B0-----:R-:W-:Y:S01]  /*2ca0*/  FMNMX R5, RZ, R20, !PT ;  /* 0x00000014ff057209 */ /* 0x001fe20007800000 */
[----:B------:R-:W-:Y:S01]  /*2cb0*/  FADD R56, R66, R59 ;  /* 0x0000003b42387221 */ /* 0x000fe20000000000 */
[----:B------:R-:W-:Y:S01]  /*2cc0*/  FMNMX R17, RZ, R4, !PT ;  /* 0x00000004ff117209 */ /* 0x000fe20007800000 */
[----:B------:R-:W-:Y:S01]  /*2cd0*/  FADD R14, R67, R14 ;  /* 0x0000000e430e7221 */ /* 0x000fe20000000000 */
[----:B------:R-:W-:Y:S01]  /*2ce0*/  FADD R4, R64, R9 ;  /* 0x0000000940047221 */ /* 0x000fe20000000000 */
[----:B------:R-:W-:Y:S01]  /*2cf0*/  FADD R49, R49, R104 ;  /* 0x0000006831317221 */ /* 0x000fe20000000000 */
[----:B------:R-:W-:Y:S01]  /*2d00*/  FADD R29, R29, R114 ;  /* 0x000000721d1d7221 */ /* 0x000fe20000000000 */
[----:B------:R0:W-:Y:S01]  /*2d10*/  STG.E desc[UR8][R2.64+0x1f800], R5 ;  /* 0x01f8000502007986 */ /* 0x0001e2000c101908 */
[----:B------:R-:W-:-:S03]  /*2d20*/  FADD R9, R67, R10 ;  /* 0x0000000a43097221 */ /* 0x000fc60000000000 */
[----:B------:R1:W-:Y:S01]  /*2d30*/  STG.E desc[UR8][R2.64+0x21000], R7 ;  /* 0x0210000702007986 */ /* 0x0003e2000c101908 */
[----:B------:R-:W-:Y:S01]  /*2d40*/  FADD R14, R14, R87 ;  /* 0x000000570e0e7221 */ /* 0x000fe20000000000 */
[----:B------:R-:W-:Y:S02]  /*2d50*/  FADD R4, R4, R85 ;  /* 0x0000005504047221 */ /* 0x000fe40000000000 */
[----:B------:R2:W-:Y:S01]  /*2d60*/  STG.E desc[UR8][R2.64], R61 ;  /* 0x0000003d02007986 */ /* 0x0005e2000c101908 */
[----:B------:R-:W-:Y:S01]  /*2d70*/  FMNMX R49, RZ, R49, !PT ;  /* 0x00000031ff317209 */ /* 0x000fe20007800000 */
[----:B------:R-:W-:Y:S01]  /*2d80*/  FADD R56, R56, R79 ;  /* 0x0000004f38387221 */ /* 0x000fe20000000000 */
[----:B0-----:R-:W-:Y:S01]  /*2d90*/  FMNMX R5, RZ, R12, !PT ;  /* 0x0000000cff057209 */ /* 0x001fe20007800000 */
[----:B------:R-:W-:Y:S01]  /*2da0*/  FADD R48, R66, R47 ;  /* 0x0000002f42307221 */ /* 0x000fe20000000000 */
[----:B-1----:R-:W-:Y:S01]  /*2db0*/  FMNMX R7, RZ, R88, !PT ;  /* 0x00000058ff077209 */ /* 0x002fe20007800000 */
[C---:B------:R-:W-:Y:S01]  /*2dc0*/  FADD R41, R64.reuse, R41 ;  /* 0x0000002940297221 */ /* 0x040fe20000000000 */
[----:B------:R-:W-:Y:S01]  /*2dd0*/  FADD R37, R64, R37 ;  /* 0x0000002540257221 */ /* 0x000fe20000000000 */
[C---:B------:R-:W-:Y:S01]  /*2de0*/  FADD R36, R66.reuse, R39 ;  /* 0x0000002742247221 */ /* 0x040fe20000000000 */
[----:B--2---:R-:W-:Y:S01]  /*2df0*/  FMNMX R61, RZ, R6, !PT ;  /* 0x00000006ff3d7209 */ /* 0x004fe20007800000 */
[----:B------:R-:W-:Y:S01]  /*2e00*/  FADD R6, R66, R55 ;  /* 0x0000003742067221 */ /* 0x000fe20000000000 */
[----:B------:R-:W-:Y:S01]  /*2e10*/  FMNMX R29, RZ, R29, !PT ;  /* 0x0000001dff1d7209 */ /* 0x000fe20007800000 */
[----:B------:R-:W-:Y:S01]  /*2e20*/  FADD R21, R64, R21 ;  /* 0x0000001540157221 */ /* 0x000fe20000000000 */
[----:B------:R0:W-:Y:S01]  /*2e30*/  STG.E desc[UR8][R2.64+0x22800], R5 ;  /* 0x0228000502007986 */ /* 0x0001e2000c101908 */
[----:B------:R-:W-:Y:S01]  /*2e40*/  FADD R84, R9, R84 ;  /* 0x0000005409547221 */ /* 0x000fe20000000000 */
[----:B------:R-:W-:-:S02]  /*2e50*/  FMNMX R9, RZ, R14, !PT ;  /* 0x0000000eff097209 */ /* 0x000fc40007800000 */
[----:B------:R1:W-:Y:S01]  /*2e60*/  STG.E desc[UR8][R2.64+0x22804], R7 ;  /* 0x0228040702007986 */ /* 0x0003e2000c101908 */
[----:B------:R-:W-:Y:S01]  /*2e70*/  FADD R41, R41, R108 ;  /* 0x0000006c29297221 */ /* 0x000fe20000000000 */
[----:B------:R-:W-:Y:S01]  /*2e80*/  FADD R37, R37, R110 ;  /* 0x0000006e25257221 */ /* 0x000fe20000000000 */
[----:B------:R-:W-:Y:S01]  /*2e90*/  FADD R21, R21, R118 ;  /* 0x0000007615157221 */ /* 0x000fe20000000000 */
[----:B------:R-:W-:Y:S01]  /*2ea0*/  FADD R78, R93, R78 ;  /* 0x0000004e5d4e7221 */ /* 0x000fe20000000000 */
[----:B------:R2:W-:Y:S01]  /*2eb0*/  STG.E desc[UR8][R2.64+0x6004], R49 ;  /* 0x0060043102007986 */ /* 0x0005e2000c101908 */
[----:B------:R-:W-:Y:S01]  /*2ec0*/  FADD R28, R66, R31 ;  /* 0x0000001f421c7221 */ /* 0x000fe20000000000 */
[----:B------:R-:W-:Y:S01]  /*2ed0*/  FADD R6, R6, R81 ;  /* 0x0000005106067221 */ /* 0x000fe20000000000 */
[----:B0-----:R-:W-:Y:S01]  /*2ee0*/  FMNMX R5, RZ, R4, !PT ;  /* 0x00000004ff057209 */ /* 0x001fe20007800000 */
[----:B------:R0:W-:Y:S01]  /*2ef0*/  STG.E desc[UR8][R2.64+0x15004], R29 ;  /* 0x0150041d02007986 */ /* 0x0001e2000c101908 */
[----:B------:R-:W-:Y:S01]  /*2f00*/  FADD R48, R48, R77 ;  /* 0x0000004d30307221 */ /* 0x000fe20000000000 */
[----:B-1----:R-:W-:Y:S01]  /*2f10*/  FMNMX R7, RZ, R56, !PT ;  /* 0x00000038ff077209 */ /* 0x002fe20007800000 */
[C---:B------:R-:W-:Y:S01]  /*2f20*/  FADD R62, R67.reuse, R62 ;  /* 0x0000003e433e7221 */ /* 0x040fe20000000000 */
[----:B------:R-:W-:Y:S01]  /*2f30*/  FADD R36, R36, R73 ;  /* 0x0000004924247221 */ /* 0x000fe20000000000 */
[----:B------:R-:W-:Y:S01]  /*2f40*/  FADD R63, R66, R63 ;  /* 0x0000003f423f7221 */ /* 0x000fe20000000000 */
[C---:B------:R-:W-:Y:S01]  /*2f50*/  FADD R58, R67.reuse, R58 ;  /* 0x0000003a433a7221 */ /* 0x040fe20000000000 */
[----:B------:R-:W-:Y:S01]  /*2f60*/  FADD R53, R64, R53 ;  /* 0x0000003540357221 */ /* 0x000fe20000000000 */
[C---:B------:R-:W-:Y:S01]  /*2f70*/  FADD R54, R67.reuse, R54 ;  /* 0x0000003643367221 */ /* 0x040fe20000000000 */
[C---:B------:R-:W-:Y:S01]  /*2f80*/  FADD R50, R67.reuse, R50 ;  /* 0x0000003243327221 */ /* 0x040fe20000000000 */
[----:B------:R-:W-:Y:S01]  /*2f90*/  FADD R51, R66, R51 ;  /* 0x0000003342337221 */ /* 0x000fe20000000000 */
[----:B------:R-:W-:Y:S01]  /*2fa0*/  FADD R45, R64, R45 ;  /* 0x0000002d402d7221 */ /* 0x000fe20000000000 */
[C---:B------:R-:W-:Y:S01]  /*2fb0*/  FADD R46, R67.reuse, R46 ;  /* 0x0000002e432e7221 */ /* 0x040fe20000000000 */
[C---:B------:R-:W-:Y:S01]  /*2fc0*/  FADD R42, R67.reuse, R42 ;  /* 0x0000002a432a7221 */ /* 0x040fe20000000000 */
[----:B--2---:R-:W-:Y:S01]  /*2fd0*/  FADD R49, R66, R43 ;  /* 0x0000002b42317221 */ /* 0x004fe20000000000 */
[C---:B------:R-:W-:Y:S01]  /*2fe0*/  FADD R38, R67.reuse, R38 ;  /* 0x0000002643267221 */ /* 0x040fe20000000000 */
[----:B------:R-:W-:Y:S01]  /*2ff0*/  FADD R33, R64, R33 ;  /* 0x0000002140217221 */ /* 0x000fe20000000000 */
[C---:B------:R-:W-:Y:S01]  /*3000*/  FADD R34, R67.reuse, R34 ;  /* 0x0000002243227221 */ /* 0x040fe20000000000 */
[----:B------:R-:W-:Y:S01]  /*3010*/  FADD R39, R66, R35 ;  /* 0x0000002342277221 */ /* 0x000fe20000000000 */
[C---:B------:R-:W-:Y:S01]  /*3020*/  FADD R30, R67.reuse, R30 ;  /* 0x0000001e431e7221 */ /* 0x040fe20000000000 */
[----:B------:R-:W-:Y:S01]  /*3030*/  FADD R25, R64, R25 ;  /* 0x0000001940197221 */ /* 0x000fe20000000000 */
[C---:B------:R-:W-:Y:S01]  /*3040*/  FADD R26, R67.reuse, R26 ;  /* 0x0000001a431a7221 */ /* 0x040fe20000000000 */
[C---:B------:R-:W-:Y:S01]  /*3050*/  FADD R31, R66.reuse, R27 ;  /* 0x0000001b421f7221 */ /* 0x040fe20000000000 */
[----:B------:R-:W-:Y:S01]  /*3060*/  FADD R22, R67, R22 ;  /* 0x0000001643167221 */ /* 0x000fe20000000000 */
[C---:B0-----:R-:W-:Y:S01]  /*3070*/  FADD R29, R66.reuse, R23 ;  /* 0x00000017421d7221 */ /* 0x041fe20000000000 */
[C---:B------:R-:W-:Y:S01]  /*3080*/  FADD R16, R66.reuse, R19 ;  /* 0x0000001342107221 */ /* 0x040fe20000000000 */
[C---:B------:R-:W-:Y:S01]  /*3090*/  FADD R12, R66.reuse, R15 ;  /* 0x0000000f420c7221 */ /* 0x040fe20000000000 */
[----:B------:R-:W-:Y:S01]  /*30a0*/  FADD R13, R65, R8 ;  /* 0x00000008410d7221 */ /* 0x000fe20000000000 */
[----:B------:R-:W-:Y:S01]  /*30b0*/  FADD R4, R66, R11 ;  /* 0x0000000b42047221 */ /* 0x000fe20000000000 */
[----:B------:R0:W-:Y:S01]  /*30c0*/  STG.E desc[UR8][R2.64+0x1800], R57 ;  /* 0x0018003902007986 */ /* 0x0001e2000c101908 */
[----:B------:R-:W-:Y:S01]  /*30d0*/  FMNMX R41, RZ, R41, !PT ;  /* 0x00000029ff297209 */ /* 0x000fe20007800000 */
[----:B------:R-:W-:Y:S01]  /*30e0*/  FADD R62, R62, R119 ;  /* 0x000000773e3e7221 */ /* 0x000fe20000000000 */
[----:B------:R-:W-:Y:S01]  /*30f0*/  FMNMX R37, RZ, R37, !PT ;  /* 0x00000025ff257209 */ /* 0x000fe20007800000 */
[----:B------:R1:W-:Y:S01]  /*3100*/  STG.E desc[UR8][R2.64+0x22808], R9 ;  /* 0x0228080902007986 */ /* 0x0003e2000c101908 */
[----:B------:R-:W-:Y:S01]  /*3110*/  FMNMX R21, RZ, R21, !PT ;  /* 0x00000015ff157209 */ /* 0x000fe20007800000 */
[----:B------:R-:W-:Y:S01]  /*3120*/  FADD R58, R58, R121 ;  /* 0x000000793a3a7221 */ /* 0x000fe20000000000 */
[----:B------:R-:W-:Y:S01]  /*3130*/  FMNMX R11, RZ, R6, !PT ;  /* 0x00000006ff0b7209 */ /* 0x000fe20007800000 */
[----:B------:R2:W-:Y:S01]  /*3140*/  STG.E desc[UR8][R2.64+0x24004], R5 ;  /* 0x0240040502007986 */ /* 0x0005e2000c101908 */
[----:B------:R-:W-:Y:S01]  /*3150*/  FADD R53, R53, R102 ;  /* 0x0000006635357221 */ /* 0x000fe20000000000 */
[----:B------:R-:W-:-:S02]  /*3160*/  FADD R54, R54, R125 ;  /* 0x0000007d36367221 */ /* 0x000fc40000000000 */
[----:B------:R3:W-:Y:S01]  /*3170*/  STG.E desc[UR8][R2.64+0x180c], R7 ;  /* 0x00180c0702007986 */ /* 0x0007e2000c101908 */
[----:B0-----:R-:W-:Y:S01]  /*3180*/  FMNMX R57, RZ, R100, !PT ;  /* 0x00000064ff397209 */ /* 0x001fe20007800000 */
[----:B------:R-:W-:Y:S01]  /*3190*/  FADD R50, R50, R127 ;  /* 0x0000007f32327221 */ /* 0x000fe20000000000 */
[----:B------:R-:W-:Y:S01]  /*31a0*/  FADD R45, R45, R106 ;  /* 0x0000006a2d2d7221 */ /* 0x000fe20000000000 */
[----:B-1----:R-:W-:Y:S01]  /*31b0*/  FMNMX R9, RZ, R78, !PT ;  /* 0x0000004eff097209 */ /* 0x002fe20007800000 */
[----:B------:R-:W-:Y:S01]  /*31c0*/  FADD R46, R46, R129 ;  /* 0x000000812e2e7221 */ /* 0x000fe20000000000 */
[----:B------:R-:W-:Y:S01]  /*31d0*/  FADD R42, R42, R131 ;  /* 0x000000832a2a7221 */ /* 0x000fe20000000000 */
[----:B------:R-:W-:Y:S01]  /*31e0*/  FADD R38, R38, R133 ;  /* 0x0000008526267221 */ /* 0x000fe20000000000 */
[----:B--2---:R-:W-:Y:S01]  /*31f0*/  FMNMX R5, RZ, R48, !PT ;  /* 0x00000030ff057209 */ /* 0x004fe20007800000 */
[----:B------:R-:W-:Y:S01]  /*3200*/  FADD R33, R33, R112 ;  /* 0x0000007021217221 */ /* 0x000fe20000000000 */
[----:B------:R-:W-:Y:S01]  /*3210*/  FADD R34, R34, R135 ;  /* 0x0000008722227221 */ /* 0x000fe20000000000 */
[----:B------:R-:W-:Y:S01]  /*3220*/  FADD R30, R30, R137 ;  /* 0x000000891e1e7221 */ /* 0x000fe20000000000 */
[----:B---3--:R-:W-:Y:S01]  /*3230*/  FMNMX R7, RZ, R36, !PT ;  /* 0x00000024ff077209 */ /* 0x008fe20007800000 */
[----:B------:R-:W-:Y:S01]  /*3240*/  FADD R25, R25, R116 ;  /* 0x0000007419197221 */ /* 0x000fe20000000000 */
        /* <DEDUP_REMOVED lines=13> */
[----:B------:R0:W-:Y:S01]  /*3320*/  STG.E desc[UR8][R2.64+0x3004], R57 ;  /* 0x0030043902007986 */ /* 0x0001e2000c101908 */
[----:B------:R-:W-:-:S02]  /*3330*/  FMNMX R97, RZ, R62, !PT ;  /* 0x0000003eff617209 */ /* 0x000fc40007800000 */
[----:B------:R-:W-:Y:S01]  /*3340*/  FMNMX R95, RZ, R98, !PT ;  /* 0x00000062ff5f7209 */ /* 0x000fe20007800000 */
[----:B------:R1:W-:Y:S01]  /*3350*/  STG.E desc[UR8][R2.64+0x10804], R41 ;  /* 0x0108042902007986 */ /* 0x0003e2000c101908 */
[----:B------:R-:W-:Y:S02]  /*3360*/  FMNMX R59, RZ, R58, !PT ;  /* 0x0000003aff3b7209 */ /* 0x000fe40007800000 */
[----:B------:R-:W-:Y:S01]  /*3370*/  FMNMX R53, RZ, R53, !PT ;  /* 0x00000035ff357209 */ /* 0x000fe20007800000 */
[----:B------:R2:W-:Y:S01]  /*3380*/  STG.E desc[UR8][R2.64+0x12004], R37 ;  /* 0x0120042502007986 */ /* 0x0005e2000c101908 */
[----:B------:R-:W-:Y:S02]  /*3390*/  FMNMX R55, RZ, R54, !PT ;  /* 0x00000036ff377209 */ /* 0x000fe40007800000 */
[----:B------:R-:W-:Y:S01]  /*33a0*/  FMNMX R45, RZ, R45, !PT ;  /* 0x0000002dff2d7209 */ /* 0x000fe20007800000 */
[----:B------:R3:W-:Y:S01]  /*33b0*/  STG.E desc[UR8][R2.64+0x1f804], R21 ;  /* 0x01f8041502007986 */ /* 0x0007e2000c101908 */
[----:B0-----:R-:W-:-:S02]  /*33c0*/  FMNMX R57, RZ, R50, !PT ;  /* 0x00000032ff397209 */ /* 0x001fc40007800000 */
[----:B------:R-:W-:Y:S01]  /*33d0*/  FMNMX R47, RZ, R46, !PT ;  /* 0x0000002eff2f7209 */ /* 0x000fe20007800000 */
[----:B------:R0:W-:Y:S01]  /*33e0*/  STG.E desc[UR8][R2.64+0x300c], R9 ;  /* 0x00300c0902007986 */ /* 0x0001e2000c101908 */
[----:B------:R-:W-:Y:S02]  /*33f0*/  FMNMX R43, RZ, R42, !PT ;  /* 0x0000002aff2b7209 */ /* 0x000fe40007800000 */
[----:B-1----:R-:W-:Y:S01]  /*3400*/  FMNMX R41, RZ, R38, !PT ;  /* 0x00000026ff297209 */ /* 0x002fe20007800000 */
[----:B------:R-:W-:Y:S01]  /*3410*/  STG.E desc[UR8][R2.64+0x480c], R11 ;  /* 0x00480c0b02007986 */ /* 0x000fe2000c101908 */
[----:B------:R-:W-:Y:S02]  /*3420*/  FMNMX R33, RZ, R33, !PT ;  /* 0x00000021ff217209 */ /* 0x000fe40007800000 */
[----:B------:R-:W-:Y:S01]  /*3430*/  FMNMX R35, RZ, R34, !PT ;  /* 0x00000022ff237209 */ /* 0x000fe20007800000 */
[----:B------:R1:W-:Y:S01]  /*3440*/  STG.E desc[UR8][R2.64+0xf00c], R5 ;  /* 0x00f00c0502007986 */ /* 0x0003e2000c101908 */
[----:B--2---:R-:W-:-:S02]  /*3450*/  FMNMX R37, RZ, R30, !PT ;  /* 0x0000001eff257209 */ /* 0x004fc40007800000 */
[----:B------:R-:W-:Y:S01]  /*3460*/  FMNMX R25, RZ, R25, !PT ;  /* 0x00000019ff197209 */ /* 0x000fe20007800000 */
[----:B------:R2:W-:Y:S01]  /*3470*/  STG.E desc[UR8][R2.64+0x1200c], R7 ;  /* 0x01200c0702007986 */ /* 0x0005e2000c101908 */
[----:B------:R-:W-:Y:S02]  /*3480*/  FMNMX R27, RZ, R26, !PT ;  /* 0x0000001aff1b7209 */ /* 0x000fe40007800000 */
[----:B------:R-:W-:Y:S02]  /*3490*/  FMNMX R23, RZ, R22, !PT ;  /* 0x00000016ff177209 */ /* 0x000fe40007800000 */
[----:B---3--:R-:W-:Y:S02]  /*34a0*/  FMNMX R21, RZ, R90, !PT ;  /* 0x0000005aff157209 */ /* 0x008fe40007800000 */
[----:B------:R-:W-:Y:S02]  /*34b0*/  FMNMX R13, RZ, R13, !PT ;  /* 0x0000000dff0d7209 */ /* 0x000fe40007800000 */
[----:B------:R-:W-:-:S02]  /*34c0*/  FMNMX R15, RZ, R84, !PT ;  /* 0x00000054ff0f7209 */ /* 0x000fc40007800000 */
[----:B------:R-:W-:Y:S02]  /*34d0*/  FMNMX R63, RZ, R63, !PT ;  /* 0x0000003fff3f7209 */ /* 0x000fe40007800000 */
[----:B------:R-:W-:Y:S02]  /*34e0*/  FMNMX R51, RZ, R51, !PT ;  /* 0x00000033ff337209 */ /* 0x000fe40007800000 */
[----:B------:R-:W-:Y:S02]  /*34f0*/  FMNMX R49, RZ, R49, !PT ;  /* 0x00000031ff317209 */ /* 0x000fe40007800000 */
[----:B------:R-:W-:Y:S02]  /*3500*/  FMNMX R39, RZ, R39, !PT ;  /* 0x00000027ff277209 */ /* 0x000fe40007800000 */
[----:B0-----:R-:W-:Y:S02]  /*3510*/  FMNMX R9, RZ, R28, !PT ;  /* 0x0000001cff097209 */ /* 0x001fe40007800000 */
[----:B------:R-:W-:-:S02]  /*3520*/  FMNMX R31, RZ, R31, !PT ;  /* 0x0000001fff1f7209 */ /* 0x000fc40007800000 */
[----:B------:R-:W-:Y:S02]  /*3530*/  FMNMX R29, RZ, R29, !PT ;  /* 0x0000001dff1d7209 */ /* 0x000fe40007800000 */
[----:B-1----:R-:W-:Y:S02]  /*3540*/  FMNMX R5, RZ, R16, !PT ;  /* 0x00000010ff057209 */ /* 0x002fe40007800000 */
[----:B--2---:R-:W-:Y:S02]  /*3550*/  FMNMX R7, RZ, R12, !PT ;  /* 0x0000000cff077209 */ /* 0x004fe40007800000 */
[----:B------:R-:W-:Y:S01]  /*3560*/  FMNMX R11, RZ, R4, !PT ;  /* 0x00000004ff0b7209 */ /* 0x000fe20007800000 */
[----:B------:R0:W-:Y:S04]  /*3570*/  STG.E desc[UR8][R2.64+0x8], R97 ;  /* 0x0000086102007986 */ /* 0x0001e8000c101908 */
        /* <DEDUP_REMOVED lines=29> */
[----:B------:R0:W-:Y:S01]  /*3750*/  STG.E desc[UR8][R2.64+0x2400c], R11 ;  /* 0x02400c0b02007986 */ /* 0x0001e2000c101908 */
[----:B------:R-:W-:-:S04]  /*3760*/  UIADD3 UR4, UPT, UPT, UR4, 0x1, URZ ;  /* 0x0000000104047890 */ /* 0x000fc8000fffe0ff */
[----:B------:R-:W-:Y:S01]  /*3770*/  UISETP.NE.AND UP0, UPT, UR4, 0x3, UPT ;  /* 0x000000030400788c */ /* 0x000fe2000bf05270 */
[----:B------:R-:W-:Y:S02]  /*3780*/  IADD3 R0, PT, PT, R0, 0x10, RZ ;  /* 0x0000001000007810 */ /* 0x000fe40007ffe0ff */
[----:B------:R-:W-:-:S06]  /*3790*/  IADD3 R68, PT, PT, R68, 0x200, RZ ;  /* 0x0000020044447810 */ /* 0x000fcc0007ffe0ff */
[----:B0-----:R-:W-:Y:S05]  /*37a0*/  BRA.U UP0, `(.L_x_4) ;  /* 0xffffffe900f07547 */ /* 0x001fea000b83ffff */
[----:B------:R-:W-:Y:S05]  /*37b0*/  EXIT ;  /* 0x000000000000794d */ /* 0x000fea0003800000 */
.L_x_5:
[----:B------:R-:W-:-:S00]  /*37c0*/  BRA `(.L_x_5) ;  /* 0xfffffffc00fc7947 */ /* 0x000fc0000383ffff */
[----:B------:R-:W-:-:S00]  /*37d0*/  NOP ;  /* 0x0000000000007918 */ /* 0x000fc00000000000 */
        /* <DEDUP_REMOVED lines=10> */
.L_x_6:


//--------------------- .nv.shared.my_kernel_kernel0 --------------------------
	.section	.nv.shared.my_kernel_kernel0,"aw",@nobits
	.sectionflags	@""
	.align	4
.nv.shared.my_kernel_kernel0:
	.zero		5840


//--------------------- .nv.shared.reserved.0     --------------------------
	.section	.nv.shared.reserved.0,"aw",@nobits
	.weak		__nv_reservedSMEM_offset_0_alias
	.size		__nv_reservedSMEM_offset_0_alias, 0, 64
	.other		__nv_reservedSMEM_offset_0_alias,@"STO_CUDA_RESERVED_SHARED STV_DEFAULT"
__nv_reservedSMEM_offset_0_alias:
	.zero		0
	.zero		64


//--------------------- .nv.constant0.my_kernel_kernel0 --------------------------
	.section	.nv.constant0.my_kernel_kernel0,"a",@progbits
	.sectionflags	@""
	.align	4
.nv.constant0.my_kernel_kernel0:
	.zero		936


//--------------------- SYMBOLS --------------------------

	.type		.nv.reservedSmem.offset0,@object
	.size		.nv.reservedSmem.offset0,0x4
	.type		.nv.reservedSmem.cap,@object
	.size		.nv.reservedSmem.cap,0x4
